	.target	sm_100a

	.elftype	@"ET_EXEC"


//--------------------- .note.nv.tkinfo           --------------------------
	.section	.note.nv.tkinfo,"",@"SHT_NOTE"
	.sectionflags	@"SHF_NOTE_NV_TKINFO"
	.tkinfo
        /*0018*/ 	.word	0x00000002
        /*0030*/ 	.string	""
        /*0030*/ 	.string	"ptxas"
        /*0030*/ 	.string	"Cuda compilation tools, release 13.0, V13.0.88"
        /*0030*/ 	.string	"Build cuda_13.0.r13.0/compiler.36424714_0"
        /*0030*/ 	.string	"-arch sm_100a -m 64 "



//--------------------- .note.nv.cuinfo           --------------------------
	.section	.note.nv.cuinfo,"",@"SHT_NOTE"
	.sectionflags	@"SHF_NOTE_NV_CUINFO"
        /*0018*/ 	.short	0x0002
        /*001a*/ 	.short	0x0064
        /*001c*/ 	.short	0x0082
	.zero		2


//--------------------- .nv.info                  --------------------------
	.section	.nv.info,"",@"SHT_CUDA_INFO"
	.align	4


	//----- nvinfo : EIATTR_REGCOUNT
	.align		4
        /*0000*/ 	.byte	0x04, 0x2f
        /*0002*/ 	.short	(.L_19 - .L_18)
	.align		4
.L_18:
        /*0004*/ 	.word	index@(_ZN7cutlass13device_kernelINS_4gemm6kernel13GemmUniversalIN4cute5tupleIJiiiiEEENS1_10collective13CollectiveMmaINS1_35MainloopSm100TmaUmmaWarpSpecializedILi4ELi2ELi4ENS5_IJNS4_1CILi2EEENSA_ILi1EEESC_EEEEENS5_IJNSA_ILi128EEENSA_ILi64EEESF_EEENS_12float_e4m3_tENS5_IJlSC_lEEESI_SJ_NS4_8TiledMMAINS4_8MMA_AtomIJNS4_10MMA_TraitsINS4_25SM100_MMA_F8F6F4_2x1SM_SSEJSI_SI_fSF_SG_NS4_17integral_constantINS4_4UMMA5MajorELSQ_0EEESR_NSO_INSP_7ScaleInELSS_0EEEST_EEEEEENS4_6LayoutINS5_IJSC_SC_SC_EEENS5_IJNSA_ILi0EEESY_SY_EEEEENS5_IJNS4_10UnderscoreES11_S11_EEEEENS4_18SM100_TMA_2SM_LOADENS4_14ComposedLayoutINS4_7SwizzleILi3ELi4ELi3EEENS4_18smem_ptr_flag_bitsILi8EEENSW_INS5_IJNSA_ILi8EEESF_EEENS5_IJSF_SC_EEEEEEEvNS4_8identityES14_S1E_vS1F_EENS_8epilogue10collective18CollectiveEpilogueINS1H_23Sm100TmaWarpSpecializedILi1ELi1ELi32ELb0ELb0EEEJNS5_IJSG_SG_SF_EEENS5_IJNSW_ISG_SC_EES1N_EEESI_SJ_SI_SJ_NS1H_6fusion15FusionCallbacksIS1L_NS1P_17LinearCombinationISI_fSI_fLNS_15FloatRoundStyleE2EEES1M_S1O_JEEENS4_5SM1004TMEM4LOAD26SM100_TMEM_LOAD_32dp32b32xENS4_13SM90_TMA_LOADENS15_INS16_ILi2ELi4ELi3EEES19_NSW_INS5_IJS1A_SG_EEENS5_IJSG_SC_EEEEEEENS4_39AutoVectorizingCopyWithAssumedAlignmentILi128EEENS4_14SM90_TMA_STOREES24_S26_S26_EEEvvEEEEvNT_6ParamsE)
        /*0008*/ 	.word	0x0000007b


	//----- nvinfo : EIATTR_FRAME_SIZE
	.align		4
.L_19:
        /*000c*/ 	.byte	0x04, 0x11
        /*000e*/ 	.short	(.L_21 - .L_20)
	.align		4
.L_20:
        /*0010*/ 	.word	index@($__internal_2_$__cuda_sm10x_tcgen05_guardrail_trap_unallocated_columns_being_dealloced)
        /*0014*/ 	.word	0x00000000


	//----- nvinfo : EIATTR_FRAME_SIZE
	.align		4
.L_21:
        /*0018*/ 	.byte	0x04, 0x11
        /*001a*/ 	.short	(.L_23 - .L_22)
	.align		4
.L_22:
        /*001c*/ 	.word	index@($__internal_1_$__cuda_sm10x_tcgen05_guardrail_trap_phase_invalid_during_alloc)
        /*0020*/ 	.word	0x00000000


	//----- nvinfo : EIATTR_FRAME_SIZE
	.align		4
.L_23:
        /*0024*/ 	.byte	0x04, 0x11
        /*0026*/ 	.short	(.L_25 - .L_24)
	.align		4
.L_24:
        /*0028*/ 	.word	index@($__internal_0_$__cuda_sm10x_tcgen05_guardrail_trap_col_being_dealloced_not_returned_by_alloc)
        /*002c*/ 	.word	0x00000000


	//----- nvinfo : EIATTR_FRAME_SIZE
	.align		4
.L_25:
        /*0030*/ 	.byte	0x04, 0x11
        /*0032*/ 	.short	(.L_27 - .L_26)
	.align		4
.L_26:
        /*0034*/ 	.word	index@(_ZN7cutlass13device_kernelINS_4gemm6kernel13GemmUniversalIN4cute5tupleIJiiiiEEENS1_10collective13CollectiveMmaINS1_35MainloopSm100TmaUmmaWarpSpecializedILi4ELi2ELi4ENS5_IJNS4_1CILi2EEENSA_ILi1EEESC_EEEEENS5_IJNSA_ILi128EEENSA_ILi64EEESF_EEENS_12float_e4m3_tENS5_IJlSC_lEEESI_SJ_NS4_8TiledMMAINS4_8MMA_AtomIJNS4_10MMA_TraitsINS4_25SM100_MMA_F8F6F4_2x1SM_SSEJSI_SI_fSF_SG_NS4_17integral_constantINS4_4UMMA5MajorELSQ_0EEESR_NSO_INSP_7ScaleInELSS_0EEEST_EEEEEENS4_6LayoutINS5_IJSC_SC_SC_EEENS5_IJNSA_ILi0EEESY_SY_EEEEENS5_IJNS4_10UnderscoreES11_S11_EEEEENS4_18SM100_TMA_2SM_LOADENS4_14ComposedLayoutINS4_7SwizzleILi3ELi4ELi3EEENS4_18smem_ptr_flag_bitsILi8EEENSW_INS5_IJNSA_ILi8EEESF_EEENS5_IJSF_SC_EEEEEEEvNS4_8identityES14_S1E_vS1F_EENS_8epilogue10collective18CollectiveEpilogueINS1H_23Sm100TmaWarpSpecializedILi1ELi1ELi32ELb0ELb0EEEJNS5_IJSG_SG_SF_EEENS5_IJNSW_ISG_SC_EES1N_EEESI_SJ_SI_SJ_NS1H_6fusion15FusionCallbacksIS1L_NS1P_17LinearCombinationISI_fSI_fLNS_15FloatRoundStyleE2EEES1M_S1O_JEEENS4_5SM1004TMEM4LOAD26SM100_TMEM_LOAD_32dp32b32xENS4_13SM90_TMA_LOADENS15_INS16_ILi2ELi4ELi3EEES19_NSW_INS5_IJS1A_SG_EEENS5_IJSG_SC_EEEEEEENS4_39AutoVectorizingCopyWithAssumedAlignmentILi128EEENS4_14SM90_TMA_STOREES24_S26_S26_EEEvvEEEEvNT_6ParamsE)
        /*0038*/ 	.word	0x00000000


	//----- nvinfo : EIATTR_MIN_STACK_SIZE
	.align		4
.L_27:
        /*003c*/ 	.byte	0x04, 0x12
        /*003e*/ 	.short	(.L_29 - .L_28)
	.align		4
.L_28:
        /*0040*/ 	.word	index@(_ZN7cutlass13device_kernelINS_4gemm6kernel13GemmUniversalIN4cute5tupleIJiiiiEEENS1_10collective13CollectiveMmaINS1_35MainloopSm100TmaUmmaWarpSpecializedILi4ELi2ELi4ENS5_IJNS4_1CILi2EEENSA_ILi1EEESC_EEEEENS5_IJNSA_ILi128EEENSA_ILi64EEESF_EEENS_12float_e4m3_tENS5_IJlSC_lEEESI_SJ_NS4_8TiledMMAINS4_8MMA_AtomIJNS4_10MMA_TraitsINS4_25SM100_MMA_F8F6F4_2x1SM_SSEJSI_SI_fSF_SG_NS4_17integral_constantINS4_4UMMA5MajorELSQ_0EEESR_NSO_INSP_7ScaleInELSS_0EEEST_EEEEEENS4_6LayoutINS5_IJSC_SC_SC_EEENS5_IJNSA_ILi0EEESY_SY_EEEEENS5_IJNS4_10UnderscoreES11_S11_EEEEENS4_18SM100_TMA_2SM_LOADENS4_14ComposedLayoutINS4_7SwizzleILi3ELi4ELi3EEENS4_18smem_ptr_flag_bitsILi8EEENSW_INS5_IJNSA_ILi8EEESF_EEENS5_IJSF_SC_EEEEEEEvNS4_8identityES14_S1E_vS1F_EENS_8epilogue10collective18CollectiveEpilogueINS1H_23Sm100TmaWarpSpecializedILi1ELi1ELi32ELb0ELb0EEEJNS5_IJSG_SG_SF_EEENS5_IJNSW_ISG_SC_EES1N_EEESI_SJ_SI_SJ_NS1H_6fusion15FusionCallbacksIS1L_NS1P_17LinearCombinationISI_fSI_fLNS_15FloatRoundStyleE2EEES1M_S1O_JEEENS4_5SM1004TMEM4LOAD26SM100_TMEM_LOAD_32dp32b32xENS4_13SM90_TMA_LOADENS15_INS16_ILi2ELi4ELi3EEES19_NSW_INS5_IJS1A_SG_EEENS5_IJSG_SC_EEEEEEENS4_39AutoVectorizingCopyWithAssumedAlignmentILi128EEENS4_14SM90_TMA_STOREES24_S26_S26_EEEvvEEEEvNT_6ParamsE)
        /*0044*/ 	.word	0x00000000
.L_29:


//--------------------- .nv.compat                --------------------------
	.section	.nv.compat,"",@"SHT_CUDA_COMPAT_INFO"
	.align	4
        /*0000*/ 	.byte	0x02, 0x09, 0x01, 0x00, 0x02, 0x02, 0x02, 0x00, 0x02, 0x05, 0x05, 0x00, 0x03, 0x07, 0x01, 0x01
        /*0010*/ 	.byte	0x02, 0x03, 0x01, 0x00, 0x02, 0x06, 0x01, 0x00, 0x04, 0x0b, 0x08, 0x00, 0x09, 0x00, 0x00, 0x00
        /*0020*/ 	.byte	0x00, 0x00, 0x00, 0x00


//--------------------- .nv.info._ZN7cutlass13device_kernelINS_4gemm6kernel13GemmUniversalIN4cute5tupleIJiiiiEEENS1_10collective13CollectiveMmaINS1_35MainloopSm100TmaUmmaWarpSpecializedILi4ELi2ELi4ENS5_IJNS4_1CILi2EEENSA_ILi1EEESC_EEEEENS5_IJNSA_ILi128EEENSA_ILi64EEESF_EEENS_12float_e4m3_tENS5_IJlSC_lEEESI_SJ_NS4_8TiledMMAINS4_8MMA_AtomIJNS4_10MMA_TraitsINS4_25SM100_MMA_F8F6F4_2x1SM_SSEJSI_SI_fSF_SG_NS4_17integral_constantINS4_4UMMA5MajorELSQ_0EEESR_NSO_INSP_7ScaleInELSS_0EEEST_EEEEEENS4_6LayoutINS5_IJSC_SC_SC_EEENS5_IJNSA_ILi0EEESY_SY_EEEEENS5_IJNS4_10UnderscoreES11_S11_EEEEENS4_18SM100_TMA_2SM_LOADENS4_14ComposedLayoutINS4_7SwizzleILi3ELi4ELi3EEENS4_18smem_ptr_flag_bitsILi8EEENSW_INS5_IJNSA_ILi8EEESF_EEENS5_IJSF_SC_EEEEEEEvNS4_8identityES14_S1E_vS1F_EENS_8epilogue10collective18CollectiveEpilogueINS1H_23Sm100TmaWarpSpecializedILi1ELi1ELi32ELb0ELb0EEEJNS5_IJSG_SG_SF_EEENS5_IJNSW_ISG_SC_EES1N_EEESI_SJ_SI_SJ_NS1H_6fusion15FusionCallbacksIS1L_NS1P_17LinearCombinationISI_fSI_fLNS_15FloatRoundStyleE2EEES1M_S1O_JEEENS4_5SM1004TMEM4LOAD26SM100_TMEM_LOAD_32dp32b32xENS4_13SM90_TMA_LOADENS15_INS16_ILi2ELi4ELi3EEES19_NSW_INS5_IJS1A_SG_EEENS5_IJSG_SC_EEEEEEENS4_39AutoVectorizingCopyWithAssumedAlignmentILi128EEENS4_14SM90_TMA_STOREES24_S26_S26_EEEvvEEEEvNT_6ParamsE --------------------------
	.section	.nv.info._ZN7cutlass13device_kernelINS_4gemm6kernel13GemmUniversalIN4cute5tupleIJiiiiEEENS1_10collective13CollectiveMmaINS1_35MainloopSm100TmaUmmaWarpSpecializedILi4ELi2ELi4ENS5_IJNS4_1CILi2EEENSA_ILi1EEESC_EEEEENS5_IJNSA_ILi128EEENSA_ILi64EEESF_EEENS_12float_e4m3_tENS5_IJlSC_lEEESI_SJ_NS4_8TiledMMAINS4_8MMA_AtomIJNS4_10MMA_TraitsINS4_25SM100_MMA_F8F6F4_2x1SM_SSEJSI_SI_fSF_SG_NS4_17integral_constantINS4_4UMMA5MajorELSQ_0EEESR_NSO_INSP_7ScaleInELSS_0EEEST_EEEEEENS4_6LayoutINS5_IJSC_SC_SC_EEENS5_IJNSA_ILi0EEESY_SY_EEEEENS5_IJNS4_10UnderscoreES11_S11_EEEEENS4_18SM100_TMA_2SM_LOADENS4_14ComposedLayoutINS4_7SwizzleILi3ELi4ELi3EEENS4_18smem_ptr_flag_bitsILi8EEENSW_INS5_IJNSA_ILi8EEESF_EEENS5_IJSF_SC_EEEEEEEvNS4_8identityES14_S1E_vS1F_EENS_8epilogue10collective18CollectiveEpilogueINS1H_23Sm100TmaWarpSpecializedILi1ELi1ELi32ELb0ELb0EEEJNS5_IJSG_SG_SF_EEENS5_IJNSW_ISG_SC_EES1N_EEESI_SJ_SI_SJ_NS1H_6fusion15FusionCallbacksIS1L_NS1P_17LinearCombinationISI_fSI_fLNS_15FloatRoundStyleE2EEES1M_S1O_JEEENS4_5SM1004TMEM4LOAD26SM100_TMEM_LOAD_32dp32b32xENS4_13SM90_TMA_LOADENS15_INS16_ILi2ELi4ELi3EEES19_NSW_INS5_IJS1A_SG_EEENS5_IJSG_SC_EEEEEEENS4_39AutoVectorizingCopyWithAssumedAlignmentILi128EEENS4_14SM90_TMA_STOREES24_S26_S26_EEEvvEEEEvNT_6ParamsE,"",@"SHT_CUDA_INFO"
	.sectionflags	@""
	.align	4


	//----- nvinfo : EIATTR_CUDA_API_VERSION
	.align		4
        /*0000*/ 	.byte	0x04, 0x37
        /*0002*/ 	.short	(.L_31 - .L_30)
.L_30:
        /*0004*/ 	.word	0x00000082


	//----- nvinfo : EIATTR_KPARAM_INFO
	.align		4
.L_31:
        /*0008*/ 	.byte	0x04, 0x17
        /*000a*/ 	.short	(.L_33 - .L_32)
.L_32:
        /*000c*/ 	.word	0x00000000
        /*0010*/ 	.short	0x0000
        /*0012*/ 	.short	0x0000
        /*0014*/ 	.byte	0x00, 0xf0, 0x01, 0x20


	//----- nvinfo : EIATTR_AT_ENTRY_FRAGMENTS
	.align		4
.L_33:
        /*0018*/ 	.byte	0x04, 0x4f
        /*001a*/ 	.short	(.L_35 - .L_34)


	//   ....[0]....
.L_34:
        /*001c*/ 	.word	0x00000007


	//----- nvinfo : EIATTR_RESERVED_SMEM_USED
	.align		4
.L_35:
        /*0020*/ 	.byte	0x01, 0x41
	.zero		2


	//----- nvinfo : EIATTR_SPARSE_MMA_MASK
	.align		4
        /*0024*/ 	.byte	0x03, 0x50
        /*0026*/ 	.short	0x0000


	//----- nvinfo : EIATTR_TCGEN05_2CTA_USED
	.align		4
        /*0028*/ 	.byte	0x01, 0x52
	.zero		2


	//----- nvinfo : EIATTR_MAXREG_COUNT
	.align		4
        /*002c*/ 	.byte	0x03, 0x1b
        /*002e*/ 	.short	0x00ff


	//----- nvinfo : EIATTR_NUM_BARRIERS
	.align		4
        /*0030*/ 	.byte	0x02, 0x4c
        /*0032*/ 	.byte	0x07
	.zero		1


	//----- nvinfo : EIATTR_EXTERNS
	.align		4
        /*0034*/ 	.byte	0x04, 0x0f
        /*0036*/ 	.short	(.L_37 - .L_36)


	//   ....[0]....
	.align		4
.L_36:
        /*0038*/ 	.word	index@(__assertfail)


	//----- nvinfo : EIATTR_MERCURY_ISA_VERSION
	.align		4
.L_37:
        /*003c*/ 	.byte	0x03, 0x5f
        /*003e*/ 	.short	0x0101


	//----- nvinfo : EIATTR_INT_WARP_WIDE_INSTR_OFFSETS
	.align		4
        /*0040*/ 	.byte	0x04, 0x31
        /*0042*/ 	.short	(.L_39 - .L_38)


	//   ....[0]....
.L_38:
        /*0044*/ 	.word	0x00000cb0


	//   ....[1]....
        /*0048*/ 	.word	0x00000d50


	//   ....[2]....
        /*004c*/ 	.word	0x000020b0


	//   ....[3]....
        /*0050*/ 	.word	0x00003f90


	//   ....[4]....
        /*0054*/ 	.word	0x00003fb0


	//   ....[5]....
        /*0058*/ 	.word	0x00003fe0


	//   ....[6]....
        /*005c*/ 	.word	0x000049f0


	//   ....[7]....
        /*0060*/ 	.word	0x00004b10


	//----- nvinfo : EIATTR_COOP_GROUP_MASK_REGIDS
	.align		4
.L_39:
        /*0064*/ 	.byte	0x04, 0x29
        /*0066*/ 	.short	(.L_41 - .L_40)


	//   ....[0]....
.L_40:
        /*0068*/ 	.word	0xffffffff


	//   ....[1]....
        /*006c*/ 	.word	0xffffffff


	//   ....[2]....
        /*0070*/ 	.word	0xffffffff


	//   ....[3]....
        /*0074*/ 	.word	0xffffffff


	//   ....[4]....
        /*0078*/ 	.word	0xffffffff


	//   ....[5]....
        /*007c*/ 	.word	0xffffffff


	//   ....[6]....
        /*0080*/ 	.word	0xffffffff


	//   ....[7]....
        /*0084*/ 	.word	0xffffffff


	//   ....[8]....
        /*0088*/ 	.word	0xffffffff


	//   ....[9]....
        /*008c*/ 	.word	0xffffffff


	//   ....[10]....
        /*0090*/ 	.word	0xffffffff


	//   ....[11]....
        /*0094*/ 	.word	0xffffffff


	//   ....[12]....
        /*0098*/ 	.word	0xffffffff


	//   ....[13]....
        /*009c*/ 	.word	0xffffffff


	//----- nvinfo : EIATTR_COOP_GROUP_INSTR_OFFSETS
	.align		4
.L_41:
        /*00a0*/ 	.byte	0x04, 0x28
        /*00a2*/ 	.short	(.L_43 - .L_42)


	//   ....[0]....
.L_42:
        /*00a4*/ 	.word	0x000000c0


	//   ....[1]....
        /*00a8*/ 	.word	0x00000500


	//   ....[2]....
        /*00ac*/ 	.word	0x00000680


	//   ....[3]....
        /*00b0*/ 	.word	0x000007b0


	//   ....[4]....
        /*00b4*/ 	.word	0x000008a0


	//   ....[5]....
        /*00b8*/ 	.word	0x00000a00


	//   ....[6]....
        /*00bc*/ 	.word	0x00000b90


	//   ....[7]....
        /*00c0*/ 	.word	0x00000dd0


	//   ....[8]....
        /*00c4*/ 	.word	0x00001f90


	//   ....[9]....
        /*00c8*/ 	.word	0x00002d70


	//   ....[10]....
        /*00cc*/ 	.word	0x00003240


	//   ....[11]....
        /*00d0*/ 	.word	0x00003270


	//   ....[12]....
        /*00d4*/ 	.word	0x00003e90


	//   ....[13]....
        /*00d8*/ 	.word	0x000040a0


	//----- nvinfo : EIATTR_VRC_CTA_INIT_COUNT
	.align		4
.L_43:
        /*00dc*/ 	.byte	0x02, 0x4a
        /*00de*/ 	.byte	0x80
	.zero		1


	//----- nvinfo : EIATTR_SYSCALL_OFFSETS
	.align		4
        /*00e0*/ 	.byte	0x04, 0x46
        /*00e2*/ 	.short	(.L_45 - .L_44)


	//   ....[0]....
.L_44:
        /*00e4*/ 	.word	0x00005510


	//   ....[1]....
        /*00e8*/ 	.word	0x00005650


	//   ....[2]....
        /*00ec*/ 	.word	0x00005d60


	//----- nvinfo : EIATTR_MBARRIER_INSTR_OFFSETS
	.align		4
.L_45:
        /*00f0*/ 	.byte	0x04, 0x39
        /*00f2*/ 	.short	(.L_47 - .L_46)


	//   ....[0]....
.L_46:
        /*00f4*/ 	.word	0x000005f0
        /*00f8*/ 	.word	0x000000ff
        /*00fc*/ 	.word	0x00000000
        /*0100*/ 	.short	0x0100
        /*0102*/ 	.byte	0x08
	.zero		1


	//   ....[1]....
        /*0104*/ 	.word	0x00000600
        /*0108*/ 	.word	0x000000ff
        /*010c*/ 	.word	0x00000020
        /*0110*/ 	.short	0x0100
        /*0112*/ 	.byte	0x08
	.zero		1


	//   ....[2]....
        /*0114*/ 	.word	0x00000610
        /*0118*/ 	.word	0x000000ff
        /*011c*/ 	.word	0x00000008
        /*0120*/ 	.short	0x0100
        /*0122*/ 	.byte	0x08
	.zero		1


	//   ....[3]....
        /*0124*/ 	.word	0x00000620
        /*0128*/ 	.word	0x000000ff
        /*012c*/ 	.word	0x00000028
        /*0130*/ 	.short	0x0100
        /*0132*/ 	.byte	0x08
	.zero		1


	//   ....[4]....
        /*0134*/ 	.word	0x00000630
        /*0138*/ 	.word	0x000000ff
        /*013c*/ 	.word	0x00000010
        /*0140*/ 	.short	0x0100
        /*0142*/ 	.byte	0x08
	.zero		1


	//   ....[5]....
        /*0144*/ 	.word	0x00000640
        /*0148*/ 	.word	0x000000ff
        /*014c*/ 	.word	0x00000030
        /*0150*/ 	.short	0x0100
        /*0152*/ 	.byte	0x08
	.zero		1


	//   ....[6]....
        /*0154*/ 	.word	0x00000650
        /*0158*/ 	.word	0x000000ff
        /*015c*/ 	.word	0x00000018
        /*0160*/ 	.short	0x0100
        /*0162*/ 	.byte	0x08
	.zero		1


	//   ....[7]....
        /*0164*/ 	.word	0x00000660
        /*0168*/ 	.word	0x000000ff
        /*016c*/ 	.word	0x00000038
        /*0170*/ 	.short	0x0100
        /*0172*/ 	.byte	0x08
	.zero		1


	//   ....[8]....
        /*0174*/ 	.word	0x00000780
        /*0178*/ 	.word	0x000000ff
        /*017c*/ 	.word	0x00000040
        /*0180*/ 	.short	0x0100
        /*0182*/ 	.byte	0x09
	.zero		1


	//   ....[9]....
        /*0184*/ 	.word	0x00000790
        /*0188*/ 	.word	0x000000ff
        /*018c*/ 	.word	0x00000048
        /*0190*/ 	.short	0x0100
        /*0192*/ 	.byte	0x09
	.zero		1


	//   ....[10]....
        /*0194*/ 	.word	0x00000870
        /*0198*/ 	.word	0x000000ff
        /*019c*/ 	.word	0x00000050
        /*01a0*/ 	.short	0x0100
        /*01a2*/ 	.byte	0x08
	.zero		1


	//   ....[11]....
        /*01a4*/ 	.word	0x00000880
        /*01a8*/ 	.word	0x000000ff
        /*01ac*/ 	.word	0x00000058
        /*01b0*/ 	.short	0x0100
        /*01b2*/ 	.byte	0x08
	.zero		1


	//   ....[12]....
        /*01b4*/ 	.word	0x000009b0
        /*01b8*/ 	.word	0x000000ff
        /*01bc*/ 	.word	0x00000060
        /*01c0*/ 	.short	0x0100
        /*01c2*/ 	.byte	0x08
	.zero		1


	//   ....[13]....
        /*01c4*/ 	.word	0x000009c0
        /*01c8*/ 	.word	0x000000ff
        /*01cc*/ 	.word	0x00000070
        /*01d0*/ 	.short	0x0100
        /*01d2*/ 	.byte	0x08
	.zero		1


	//   ....[14]....
        /*01d4*/ 	.word	0x000009d0
        /*01d8*/ 	.word	0x000000ff
        /*01dc*/ 	.word	0x00000068
        /*01e0*/ 	.short	0x0100
        /*01e2*/ 	.byte	0x08
	.zero		1


	//   ....[15]....
        /*01e4*/ 	.word	0x000009e0
        /*01e8*/ 	.word	0x000000ff
        /*01ec*/ 	.word	0x00000078
        /*01f0*/ 	.short	0x0100
        /*01f2*/ 	.byte	0x08
	.zero		1


	//   ....[16]....
        /*01f4*/ 	.word	0x00000b00
        /*01f8*/ 	.word	0x000000ff
        /*01fc*/ 	.word	0x00000080
        /*0200*/ 	.short	0x0100
        /*0202*/ 	.byte	0x09
	.zero		1


	//   ....[17]....
        /*0204*/ 	.word	0x00000b10
        /*0208*/ 	.word	0x000000ff
        /*020c*/ 	.word	0x000000a0
        /*0210*/ 	.short	0x0100
        /*0212*/ 	.byte	0x09
	.zero		1


	//   ....[18]....
        /*0214*/ 	.word	0x00000b20
        /*0218*/ 	.word	0x000000ff
        /*021c*/ 	.word	0x00000088
        /*0220*/ 	.short	0x0100
        /*0222*/ 	.byte	0x09
	.zero		1


	//   ....[19]....
        /*0224*/ 	.word	0x00000b30
        /*0228*/ 	.word	0x000000ff
        /*022c*/ 	.word	0x000000a8
        /*0230*/ 	.short	0x0100
        /*0232*/ 	.byte	0x09
	.zero		1


	//   ....[20]....
        /*0234*/ 	.word	0x00000b40
        /*0238*/ 	.word	0x000000ff
        /*023c*/ 	.word	0x00000090
        /*0240*/ 	.short	0x0100
        /*0242*/ 	.byte	0x09
	.zero		1


	//   ....[21]....
        /*0244*/ 	.word	0x00000b50
        /*0248*/ 	.word	0x000000ff
        /*024c*/ 	.word	0x000000b0
        /*0250*/ 	.short	0x0100
        /*0252*/ 	.byte	0x09
	.zero		1


	//   ....[22]....
        /*0254*/ 	.word	0x00000b60
        /*0258*/ 	.word	0x000000ff
        /*025c*/ 	.word	0x00000098
        /*0260*/ 	.short	0x0100
        /*0262*/ 	.byte	0x09
	.zero		1


	//   ....[23]....
        /*0264*/ 	.word	0x00000b70
        /*0268*/ 	.word	0x000000ff
        /*026c*/ 	.word	0x000000b8
        /*0270*/ 	.short	0x0100
        /*0272*/ 	.byte	0x09
	.zero		1


	//   ....[24]....
        /*0274*/ 	.word	0x00000c60
        /*0278*/ 	.word	0x000000ff
        /*027c*/ 	.word	0x000000c0
        /*0280*/ 	.short	0x0100
        /*0282*/ 	.byte	0x08
	.zero		1


	//   ....[25]....
        /*0284*/ 	.word	0x00000c70
        /*0288*/ 	.word	0x000000ff
        /*028c*/ 	.word	0x000000d0
        /*0290*/ 	.short	0x0100
        /*0292*/ 	.byte	0x08
	.zero		1


	//   ....[26]....
        /*0294*/ 	.word	0x00000c80
        /*0298*/ 	.word	0x000000ff
        /*029c*/ 	.word	0x000000c8
        /*02a0*/ 	.short	0x0100
        /*02a2*/ 	.byte	0x08
	.zero		1


	//   ....[27]....
        /*02a4*/ 	.word	0x00000c90
        /*02a8*/ 	.word	0x000000ff
        /*02ac*/ 	.word	0x000000d8
        /*02b0*/ 	.short	0x0100
        /*02b2*/ 	.byte	0x08
	.zero		1


	//   ....[28]....
        /*02b4*/ 	.word	0x00000d80
        /*02b8*/ 	.word	0x000000ff
        /*02bc*/ 	.word	0x000000e0
        /*02c0*/ 	.short	0x0100
        /*02c2*/ 	.byte	0x06
	.zero		1


	//   ....[29]....
        /*02c4*/ 	.word	0x00001790
        /*02c8*/ 	.word	0x00000003
        /*02cc*/ 	.word	0x000000d0
        /*02d0*/ 	.short	0x010a
        /*02d2*/ 	.byte	0xff
	.zero		1


	//   ....[30]....
        /*02d4*/ 	.word	0x000017c0
        /*02d8*/ 	.word	0x00000003
        /*02dc*/ 	.word	0x000000c0
        /*02e0*/ 	.short	0x0101
        /*02e2*/ 	.byte	0xff
	.zero		1


	//   ....[31]....
        /*02e4*/ 	.word	0x000018c0
        /*02e8*/ 	.word	0x000000ff
        /*02ec*/ 	.word	0x00000020
        /*02f0*/ 	.short	0x010a
        /*02f2*/ 	.byte	0x08
	.zero		1


	//   ....[32]....
        /*02f4*/ 	.word	0x00001990
        /*02f8*/ 	.word	0x000000ff
        /*02fc*/ 	.word	0x00000020
        /*0300*/ 	.short	0x010a
        /*0302*/ 	.byte	0x21
	.zero		1


	//   ....[33]....
        /*0304*/ 	.word	0x00001b40
        /*0308*/ 	.word	0x000000ff
        /*030c*/ 	.word	0x00000020
        /*0310*/ 	.short	0x010a
        /*0312*/ 	.byte	0x08
	.zero		1


	//   ....[34]....
        /*0314*/ 	.word	0x00001c40
        /*0318*/ 	.word	0x000000ff
        /*031c*/ 	.word	0x00000058
        /*0320*/ 	.short	0x0101
        /*0322*/ 	.byte	0x04
	.zero		1


	//   ....[35]....
        /*0324*/ 	.word	0x00001c60
        /*0328*/ 	.word	0x000000ff
        /*032c*/ 	.word	0x00000020
        /*0330*/ 	.short	0x010a
        /*0332*/ 	.byte	0x08
	.zero		1


	//   ....[36]....
        /*0334*/ 	.word	0x00001ce0
        /*0338*/ 	.word	0x000000ff
        /*033c*/ 	.word	0x00000020
        /*0340*/ 	.short	0x010a
        /*0342*/ 	.byte	0x11
	.zero		1


	//   ....[37]....
        /*0344*/ 	.word	0x00001e70
        /*0348*/ 	.word	0x000000ff
        /*034c*/ 	.word	0x00000020
        /*0350*/ 	.short	0x010a
        /*0352*/ 	.byte	0x08
	.zero		1


	//   ....[38]....
        /*0354*/ 	.word	0x00001fc0
        /*0358*/ 	.word	0x00000002
        /*035c*/ 	.word	0x00000060
        /*0360*/ 	.short	0x010a
        /*0362*/ 	.byte	0xff
	.zero		1


	//   ....[39]....
        /*0364*/ 	.word	0x00002080
        /*0368*/ 	.word	0x00000002
        /*036c*/ 	.word	0x00000000
        /*0370*/ 	.short	0x0101
        /*0372*/ 	.byte	0xff
	.zero		1


	//   ....[40]....
        /*0374*/ 	.word	0x000025e0
        /*0378*/ 	.word	0x000000ff
        /*037c*/ 	.word	0x00000000
        /*0380*/ 	.short	0x010a
        /*0382*/ 	.byte	0x05
	.zero		1


	//   ....[41]....
        /*0384*/ 	.word	0x00002670
        /*0388*/ 	.word	0x000000ff
        /*038c*/ 	.word	0x00000000
        /*0390*/ 	.short	0x010a
        /*0392*/ 	.byte	0x05
	.zero		1


	//   ....[42]....
        /*0394*/ 	.word	0x00002700
        /*0398*/ 	.word	0x000000ff
        /*039c*/ 	.word	0x00000000
        /*03a0*/ 	.short	0x010a
        /*03a2*/ 	.byte	0x05
	.zero		1


	//   ....[43]....
        /*03a4*/ 	.word	0x000027a0
        /*03a8*/ 	.word	0x00000000
        /*03ac*/ 	.word	0x00000000
        /*03b0*/ 	.short	0x010a
        /*03b2*/ 	.byte	0xff
	.zero		1


	//   ....[44]....
        /*03b4*/ 	.word	0x000028d0
        /*03b8*/ 	.word	0x00000000
        /*03bc*/ 	.word	0x000000c0
        /*03c0*/ 	.short	0x010a
        /*03c2*/ 	.byte	0xff
	.zero		1


	//   ....[45]....
        /*03c4*/ 	.word	0x00002940
        /*03c8*/ 	.word	0x00000004
        /*03cc*/ 	.word	0x00000000
        /*03d0*/ 	.short	0x0101
        /*03d2*/ 	.byte	0xff
	.zero		1


	//   ....[46]....
        /*03d4*/ 	.word	0x00002960
        /*03d8*/ 	.word	0x000000ff
        /*03dc*/ 	.word	0x00000070
        /*03e0*/ 	.short	0x010a
        /*03e2*/ 	.byte	0x05
	.zero		1


	//   ....[47]....
        /*03e4*/ 	.word	0x00002a80
        /*03e8*/ 	.word	0x00000000
        /*03ec*/ 	.word	0x00000060
        /*03f0*/ 	.short	0x010a
        /*03f2*/ 	.byte	0xff
	.zero		1


	//   ....[48]....
        /*03f4*/ 	.word	0x00002b80
        /*03f8*/ 	.word	0x00000000
        /*03fc*/ 	.word	0x00000000
        /*0400*/ 	.short	0x0101
        /*0402*/ 	.byte	0xff
	.zero		1


	//   ....[49]....
        /*0404*/ 	.word	0x00002c10
        /*0408*/ 	.word	0x000000ff
        /*040c*/ 	.word	0x00000070
        /*0410*/ 	.short	0x0106
        /*0412*/ 	.byte	0x05
	.zero		1


	//   ....[50]....
        /*0414*/ 	.word	0x00002c30
        /*0418*/ 	.word	0x000000ff
        /*041c*/ 	.word	0x00000070
        /*0420*/ 	.short	0x010a
        /*0422*/ 	.byte	0x05
	.zero		1


	//   ....[51]....
        /*0424*/ 	.word	0x00002cc0
        /*0428*/ 	.word	0x000000ff
        /*042c*/ 	.word	0x00000070
        /*0430*/ 	.short	0x0106
        /*0432*/ 	.byte	0x04
	.zero		1


	//   ....[52]....
        /*0434*/ 	.word	0x00002d00
        /*0438*/ 	.word	0x00000000
        /*043c*/ 	.word	0x00000070
        /*0440*/ 	.short	0x010a
        /*0442*/ 	.byte	0xff
	.zero		1


	//   ....[53]....
        /*0444*/ 	.word	0x00002f40
        /*0448*/ 	.word	0x000000ff
        /*044c*/ 	.word	0x00000008
        /*0450*/ 	.short	0x010a
        /*0452*/ 	.byte	0x06
	.zero		1


	//   ....[54]....
        /*0454*/ 	.word	0x00002f60
        /*0458*/ 	.word	0x000000ff
        /*045c*/ 	.word	0x00000008
        /*0460*/ 	.short	0x010a
        /*0462*/ 	.byte	0x06
	.zero		1


	//   ....[55]....
        /*0464*/ 	.word	0x000030f0
        /*0468*/ 	.word	0x000000ff
        /*046c*/ 	.word	0x00000008
        /*0470*/ 	.short	0x010a
        /*0472*/ 	.byte	0x06
	.zero		1


	//   ....[56]....
        /*0474*/ 	.word	0x00003110
        /*0478*/ 	.word	0x000000ff
        /*047c*/ 	.word	0x00000008
        /*0480*/ 	.short	0x010a
        /*0482*/ 	.byte	0x06
	.zero		1


	//   ....[57]....
        /*0484*/ 	.word	0x000031d0
        /*0488*/ 	.word	0x000000ff
        /*048c*/ 	.word	0x00000000
        /*0490*/ 	.short	0x0101
        /*0492*/ 	.byte	0x07
	.zero		1


	//   ....[58]....
        /*0494*/ 	.word	0x00003510
        /*0498*/ 	.word	0x00000000
        /*049c*/ 	.word	0x00000060
        /*04a0*/ 	.short	0x010a
        /*04a2*/ 	.byte	0xff
	.zero		1


	//   ....[59]....
        /*04a4*/ 	.word	0x000035d0
        /*04a8*/ 	.word	0x00000000
        /*04ac*/ 	.word	0x00000000
        /*04b0*/ 	.short	0x0101
        /*04b2*/ 	.byte	0xff
	.zero		1


	//   ....[60]....
        /*04b4*/ 	.word	0x00003690
        /*04b8*/ 	.word	0x000000ff
        /*04bc*/ 	.word	0x00000000
        /*04c0*/ 	.short	0x010a
        /*04c2*/ 	.byte	0x08
	.zero		1


	//   ....[61]....
        /*04c4*/ 	.word	0x000036a0
        /*04c8*/ 	.word	0x000000ff
        /*04cc*/ 	.word	0x000000a0
        /*04d0*/ 	.short	0x010a
        /*04d2*/ 	.byte	0x09
	.zero		1


	//   ....[62]....
        /*04d4*/ 	.word	0x00003750
        /*04d8*/ 	.word	0x000000ff
        /*04dc*/ 	.word	0x00000000
        /*04e0*/ 	.short	0x010a
        /*04e2*/ 	.byte	0x08
	.zero		1


	//   ....[63]....
        /*04e4*/ 	.word	0x00003880
        /*04e8*/ 	.word	0x000000ff
        /*04ec*/ 	.word	0x00000000
        /*04f0*/ 	.short	0x010a
        /*04f2*/ 	.byte	0x1e
	.zero		1


	//   ....[64]....
        /*04f4*/ 	.word	0x00003b80
        /*04f8*/ 	.word	0x000000ff
        /*04fc*/ 	.word	0x00000000
        /*0500*/ 	.short	0x010a
        /*0502*/ 	.byte	0x08
	.zero		1


	//   ....[65]....
        /*0504*/ 	.word	0x00003c10
        /*0508*/ 	.word	0x000000ff
        /*050c*/ 	.word	0x00000000
        /*0510*/ 	.short	0x010a
        /*0512*/ 	.byte	0x08
	.zero		1


	//   ....[66]....
        /*0514*/ 	.word	0x00003ca0
        /*0518*/ 	.word	0x000000ff
        /*051c*/ 	.word	0x00000000
        /*0520*/ 	.short	0x010a
        /*0522*/ 	.byte	0x08
	.zero		1


	//   ....[67]....
        /*0524*/ 	.word	0x00003d40
        /*0528*/ 	.word	0x00000000
        /*052c*/ 	.word	0x00000000
        /*0530*/ 	.short	0x010a
        /*0532*/ 	.byte	0xff
	.zero		1


	//   ....[68]....
        /*0534*/ 	.word	0x00003d80
        /*0538*/ 	.word	0x00000000
        /*053c*/ 	.word	0x00000000
        /*0540*/ 	.short	0x010a
        /*0542*/ 	.byte	0xff
	.zero		1


	//   ....[69]....
        /*0544*/ 	.word	0x00003df0
        /*0548*/ 	.word	0x000000ff
        /*054c*/ 	.word	0x00000000
        /*0550*/ 	.short	0x0101
        /*0552*/ 	.byte	0x05
	.zero		1


	//   ....[70]....
        /*0554*/ 	.word	0x00003e30
        /*0558*/ 	.word	0x000000ff
        /*055c*/ 	.word	0x000000e0
        /*0560*/ 	.short	0x010a
        /*0562*/ 	.byte	0x07
	.zero		1


	//   ....[71]....
        /*0564*/ 	.word	0x00003e80
        /*0568*/ 	.word	0x000000ff
        /*056c*/ 	.word	0x00000000
        /*0570*/ 	.short	0x0101
        /*0572*/ 	.byte	0x05
	.zero		1


	//   ....[72]....
        /*0574*/ 	.word	0x00004290
        /*0578*/ 	.word	0x00000000
        /*057c*/ 	.word	0x00000060
        /*0580*/ 	.short	0x010a
        /*0582*/ 	.byte	0xff
	.zero		1


	//   ....[73]....
        /*0584*/ 	.word	0x00004380
        /*0588*/ 	.word	0x00000000
        /*058c*/ 	.word	0x00000000
        /*0590*/ 	.short	0x0101
        /*0592*/ 	.byte	0xff
	.zero		1


	//   ....[74]....
        /*0594*/ 	.word	0x000046a0
        /*0598*/ 	.word	0x000000ff
        /*059c*/ 	.word	0x00000058
        /*05a0*/ 	.short	0x010a
        /*05a2*/ 	.byte	0x06
	.zero		1


	//   ....[75]....
        /*05a4*/ 	.word	0x00004820
        /*05a8*/ 	.word	0x000000ff
        /*05ac*/ 	.word	0x00000048
        /*05b0*/ 	.short	0x010a
        /*05b2*/ 	.byte	0x06
	.zero		1


	//   ....[76]....
        /*05b4*/ 	.word	0x00004b50
        /*05b8*/ 	.word	0x000000ff
        /*05bc*/ 	.word	0x00000040
        /*05c0*/ 	.short	0x010b
        /*05c2*/ 	.byte	0x06
	.zero		1


	//   ....[77]....
        /*05c4*/ 	.word	0x00004b70
        /*05c8*/ 	.word	0x000000ff
        /*05cc*/ 	.word	0x00000000
        /*05d0*/ 	.short	0x0101
        /*05d2*/ 	.byte	0x25
	.zero		1


	//   ....[78]....
        /*05d4*/ 	.word	0x00004bb0
        /*05d8*/ 	.word	0x00000000
        /*05dc*/ 	.word	0x00000048
        /*05e0*/ 	.short	0x010a
        /*05e2*/ 	.byte	0xff
	.zero		1


	//   ....[79]....
        /*05e4*/ 	.word	0x00004f20
        /*05e8*/ 	.word	0x00000000
        /*05ec*/ 	.word	0x00000060
        /*05f0*/ 	.short	0x010a
        /*05f2*/ 	.byte	0xff
	.zero		1


	//   ....[80]....
        /*05f4*/ 	.word	0x00005030
        /*05f8*/ 	.word	0x00000000
        /*05fc*/ 	.word	0x00000000
        /*0600*/ 	.short	0x0101
        /*0602*/ 	.byte	0xff
	.zero		1


	//   ....[81]....
        /*0604*/ 	.word	0x000059a0
        /*0608*/ 	.word	0x000000ff
        /*060c*/ 	.word	0x00000040
        /*0610*/ 	.short	0x010a
        /*0612*/ 	.byte	0x2b
	.zero		1


	//   ....[82]....
        /*0614*/ 	.word	0x000059b0
        /*0618*/ 	.word	0x00000071
        /*061c*/ 	.word	0x00000080
        /*0620*/ 	.short	0x010a
        /*0622*/ 	.byte	0xff
	.zero		1


	//   ....[83]....
        /*0624*/ 	.word	0x00005b00
        /*0628*/ 	.word	0x000000ff
        /*062c*/ 	.word	0x00000040
        /*0630*/ 	.short	0x010a
        /*0632*/ 	.byte	0x2b
	.zero		1


	//   ....[84]....
        /*0634*/ 	.word	0x00005be0
        /*0638*/ 	.word	0x000000ff
        /*063c*/ 	.word	0x00000000
        /*0640*/ 	.short	0x0101
        /*0642*/ 	.byte	0x04
	.zero		1


	//   ....[85]....
        /*0644*/ 	.word	0x00005c40
        /*0648*/ 	.word	0x00000071
        /*064c*/ 	.word	0x00000080
        /*0650*/ 	.short	0x010a
        /*0652*/ 	.byte	0xff
	.zero		1


	//   ....[86]....
        /*0654*/ 	.word	0x00005ee0
        /*0658*/ 	.word	0x00000071
        /*065c*/ 	.word	0x00000000
        /*0660*/ 	.short	0x0101
        /*0662*/ 	.byte	0xff
	.zero		1


	//   ....[87]....
        /*0664*/ 	.word	0x00006880
        /*0668*/ 	.word	0x00000003
        /*066c*/ 	.word	0x000000d0
        /*0670*/ 	.short	0x010a
        /*0672*/ 	.byte	0xff
	.zero		1


	//   ....[88]....
        /*0674*/ 	.word	0x000068e0
        /*0678*/ 	.word	0x00000002
        /*067c*/ 	.word	0x00000020
        /*0680*/ 	.short	0x010a
        /*0682*/ 	.byte	0xff
	.zero		1


	//   ....[89]....
        /*0684*/ 	.word	0x00006940
        /*0688*/ 	.word	0x00000002
        /*068c*/ 	.word	0x00000020
        /*0690*/ 	.short	0x010a
        /*0692*/ 	.byte	0xff
	.zero		1


	//   ....[90]....
        /*0694*/ 	.word	0x00006990
        /*0698*/ 	.word	0x00000002
        /*069c*/ 	.word	0x00000060
        /*06a0*/ 	.short	0x010a
        /*06a2*/ 	.byte	0xff
	.zero		1


	//   ....[91]....
        /*06a4*/ 	.word	0x000069f0
        /*06a8*/ 	.word	0x00000000
        /*06ac*/ 	.word	0x00000000
        /*06b0*/ 	.short	0x010a
        /*06b2*/ 	.byte	0xff
	.zero		1


	//   ....[92]....
        /*06b4*/ 	.word	0x00006a50
        /*06b8*/ 	.word	0x00000000
        /*06bc*/ 	.word	0x00000000
        /*06c0*/ 	.short	0x010a
        /*06c2*/ 	.byte	0xff
	.zero		1


	//   ....[93]....
        /*06c4*/ 	.word	0x00006ab0
        /*06c8*/ 	.word	0x00000000
        /*06cc*/ 	.word	0x00000000
        /*06d0*/ 	.short	0x010a
        /*06d2*/ 	.byte	0xff
	.zero		1


	//   ....[94]....
        /*06d4*/ 	.word	0x00006b00
        /*06d8*/ 	.word	0x00000000
        /*06dc*/ 	.word	0x000000c0
        /*06e0*/ 	.short	0x010a
        /*06e2*/ 	.byte	0xff
	.zero		1


	//   ....[95]....
        /*06e4*/ 	.word	0x00006b60
        /*06e8*/ 	.word	0x00000000
        /*06ec*/ 	.word	0x00000070
        /*06f0*/ 	.short	0x010a
        /*06f2*/ 	.byte	0xff
	.zero		1


	//   ....[96]....
        /*06f4*/ 	.word	0x00006bb0
        /*06f8*/ 	.word	0x00000000
        /*06fc*/ 	.word	0x00000060
        /*0700*/ 	.short	0x010a
        /*0702*/ 	.byte	0xff
	.zero		1


	//   ....[97]....
        /*0704*/ 	.word	0x00006c10
        /*0708*/ 	.word	0x00000000
        /*070c*/ 	.word	0x00000070
        /*0710*/ 	.short	0x010a
        /*0712*/ 	.byte	0xff
	.zero		1


	//   ....[98]....
        /*0714*/ 	.word	0x00006c70
        /*0718*/ 	.word	0x00000004
        /*071c*/ 	.word	0x00000008
        /*0720*/ 	.short	0x010a
        /*0722*/ 	.byte	0xff
	.zero		1


	//   ....[99]....
        /*0724*/ 	.word	0x00006d50
        /*0728*/ 	.word	0x00000002
        /*072c*/ 	.word	0x00000008
        /*0730*/ 	.short	0x010a
        /*0732*/ 	.byte	0xff
	.zero		1


	//   ....[100]....
        /*0734*/ 	.word	0x00006da0
        /*0738*/ 	.word	0x00000000
        /*073c*/ 	.word	0x00000060
        /*0740*/ 	.short	0x010a
        /*0742*/ 	.byte	0xff
	.zero		1


	//   ....[101]....
        /*0744*/ 	.word	0x00006e00
        /*0748*/ 	.word	0x00000000
        /*074c*/ 	.word	0x000000a0
        /*0750*/ 	.short	0x010a
        /*0752*/ 	.byte	0xff
	.zero		1


	//   ....[102]....
        /*0754*/ 	.word	0x00006e60
        /*0758*/ 	.word	0x00000000
        /*075c*/ 	.word	0x00000000
        /*0760*/ 	.short	0x010a
        /*0762*/ 	.byte	0xff
	.zero		1


	//   ....[103]....
        /*0764*/ 	.word	0x00006ec0
        /*0768*/ 	.word	0x00000000
        /*076c*/ 	.word	0x00000000
        /*0770*/ 	.short	0x010a
        /*0772*/ 	.byte	0xff
	.zero		1


	//   ....[104]....
        /*0774*/ 	.word	0x00006f20
        /*0778*/ 	.word	0x00000000
        /*077c*/ 	.word	0x00000000
        /*0780*/ 	.short	0x010a
        /*0782*/ 	.byte	0xff
	.zero		1


	//   ....[105]....
        /*0784*/ 	.word	0x00006f80
        /*0788*/ 	.word	0x00000000
        /*078c*/ 	.word	0x00000000
        /*0790*/ 	.short	0x010a
        /*0792*/ 	.byte	0xff
	.zero		1


	//   ....[106]....
        /*0794*/ 	.word	0x00006fe0
        /*0798*/ 	.word	0x00000000
        /*079c*/ 	.word	0x000000e0
        /*07a0*/ 	.short	0x010a
        /*07a2*/ 	.byte	0xff
	.zero		1


	//   ....[107]....
        /*07a4*/ 	.word	0x00007030
        /*07a8*/ 	.word	0x00000000
        /*07ac*/ 	.word	0x00000060
        /*07b0*/ 	.short	0x010a
        /*07b2*/ 	.byte	0xff
	.zero		1


	//   ....[108]....
        /*07b4*/ 	.word	0x00007090
        /*07b8*/ 	.word	0x00000000
        /*07bc*/ 	.word	0x00000058
        /*07c0*/ 	.short	0x010a
        /*07c2*/ 	.byte	0xff
	.zero		1


	//   ....[109]....
        /*07c4*/ 	.word	0x000070f0
        /*07c8*/ 	.word	0x00000003
        /*07cc*/ 	.word	0x00000048
        /*07d0*/ 	.short	0x010a
        /*07d2*/ 	.byte	0xff
	.zero		1


	//   ....[110]....
        /*07d4*/ 	.word	0x00007140
        /*07d8*/ 	.word	0x00000000
        /*07dc*/ 	.word	0x00000060
        /*07e0*/ 	.short	0x010a
        /*07e2*/ 	.byte	0xff
	.zero		1


	//   ....[111]....
        /*07e4*/ 	.word	0x000071a0
        /*07e8*/ 	.word	0x00000000
        /*07ec*/ 	.word	0x00000040
        /*07f0*/ 	.short	0x010a
        /*07f2*/ 	.byte	0xff
	.zero		1


	//   ....[112]....
        /*07f4*/ 	.word	0x000071f0
        /*07f8*/ 	.word	0x00000071
        /*07fc*/ 	.word	0x00000080
        /*0800*/ 	.short	0x010a
        /*0802*/ 	.byte	0xff
	.zero		1


	//----- nvinfo : EIATTR_NUM_MBARRIERS
	.align		4
.L_47:
        /*0804*/ 	.byte	0x03, 0x38
        /*0806*/ 	.short	0x001d


	//----- nvinfo : EIATTR_EXIT_INSTR_OFFSETS
	.align		4
        /*0808*/ 	.byte	0x04, 0x1c
        /*080a*/ 	.short	(.L_49 - .L_48)


	//   ....[0]....
.L_48:
        /*080c*/ 	.word	0x000027d0


	//   ....[1]....
        /*0810*/ 	.word	0x00002cd0


	//   ....[2]....
        /*0814*/ 	.word	0x00002d30


	//   ....[3]....
        /*0818*/ 	.word	0x000040b0


	//   ....[4]....
        /*081c*/ 	.word	0x00004be0


	//   ....[5]....
        /*0820*/ 	.word	0x00004c20


	//   ....[6]....
        /*0824*/ 	.word	0x00006870


	//----- nvinfo : EIATTR_MAX_THREADS
	.align		4
.L_49:
        /*0828*/ 	.byte	0x04, 0x05
        /*082a*/ 	.short	(.L_51 - .L_50)
.L_50:
        /*082c*/ 	.word	0x00000100
        /*0830*/ 	.word	0x00000001
        /*0834*/ 	.word	0x00000001


	//----- nvinfo : EIATTR_CRS_STACK_SIZE
	.align		4
.L_51:
        /*0838*/ 	.byte	0x04, 0x1e
        /*083a*/ 	.short	(.L_53 - .L_52)
.L_52:
        /*083c*/ 	.word	0x00000000


	//----- nvinfo : EIATTR_CBANK_PARAM_SIZE
	.align		4
.L_53:
        /*0840*/ 	.byte	0x03, 0x19
        /*0842*/ 	.short	0x0800


	//----- nvinfo : EIATTR_PARAM_CBANK
	.align		4
        /*0844*/ 	.byte	0x04, 0x0a
        /*0846*/ 	.short	(.L_55 - .L_54)
	.align		4
.L_54:
        /*0848*/ 	.word	index@(.nv.constant0._ZN7cutlass13device_kernelINS_4gemm6kernel13GemmUniversalIN4cute5tupleIJiiiiEEENS1_10collective13CollectiveMmaINS1_35MainloopSm100TmaUmmaWarpSpecializedILi4ELi2ELi4ENS5_IJNS4_1CILi2EEENSA_ILi1EEESC_EEEEENS5_IJNSA_ILi128EEENSA_ILi64EEESF_EEENS_12float_e4m3_tENS5_IJlSC_lEEESI_SJ_NS4_8TiledMMAINS4_8MMA_AtomIJNS4_10MMA_TraitsINS4_25SM100_MMA_F8F6F4_2x1SM_SSEJSI_SI_fSF_SG_NS4_17integral_constantINS4_4UMMA5MajorELSQ_0EEESR_NSO_INSP_7ScaleInELSS_0EEEST_EEEEEENS4_6LayoutINS5_IJSC_SC_SC_EEENS5_IJNSA_ILi0EEESY_SY_EEEEENS5_IJNS4_10UnderscoreES11_S11_EEEEENS4_18SM100_TMA_2SM_LOADENS4_14ComposedLayoutINS4_7SwizzleILi3ELi4ELi3EEENS4_18smem_ptr_flag_bitsILi8EEENSW_INS5_IJNSA_ILi8EEESF_EEENS5_IJSF_SC_EEEEEEEvNS4_8identityES14_S1E_vS1F_EENS_8epilogue10collective18CollectiveEpilogueINS1H_23Sm100TmaWarpSpecializedILi1ELi1ELi32ELb0ELb0EEEJNS5_IJSG_SG_SF_EEENS5_IJNSW_ISG_SC_EES1N_EEESI_SJ_SI_SJ_NS1H_6fusion15FusionCallbacksIS1L_NS1P_17LinearCombinationISI_fSI_fLNS_15FloatRoundStyleE2EEES1M_S1O_JEEENS4_5SM1004TMEM4LOAD26SM100_TMEM_LOAD_32dp32b32xENS4_13SM90_TMA_LOADENS15_INS16_ILi2ELi4ELi3EEES19_NSW_INS5_IJS1A_SG_EEENS5_IJSG_SC_EEEEEEENS4_39AutoVectorizingCopyWithAssumedAlignmentILi128EEENS4_14SM90_TMA_STOREES24_S26_S26_EEEvvEEEEvNT_6ParamsE)
        /*084c*/ 	.short	0x0380
        /*084e*/ 	.short	0x0800


	//----- nvinfo : EIATTR_SW_WAR
	.align		4
.L_55:
        /*0850*/ 	.byte	0x04, 0x36
        /*0852*/ 	.short	(.L_57 - .L_56)
.L_56:
        /*0854*/ 	.word	0x00000008
.L_57:


//--------------------- .nv.callgraph             --------------------------
	.section	.nv.callgraph,"",@"SHT_CUDA_CALLGRAPH"
	.align	4
	.sectionentsize	8
	.align		4
        /*0000*/ 	.word	0x00000000
	.align		4
        /*0004*/ 	.word	0xffffffff
	.align		4
        /*0008*/ 	.word	index@(_ZN7cutlass13device_kernelINS_4gemm6kernel13GemmUniversalIN4cute5tupleIJiiiiEEENS1_10collective13CollectiveMmaINS1_35MainloopSm100TmaUmmaWarpSpecializedILi4ELi2ELi4ENS5_IJNS4_1CILi2EEENSA_ILi1EEESC_EEEEENS5_IJNSA_ILi128EEENSA_ILi64EEESF_EEENS_12float_e4m3_tENS5_IJlSC_lEEESI_SJ_NS4_8TiledMMAINS4_8MMA_AtomIJNS4_10MMA_TraitsINS4_25SM100_MMA_F8F6F4_2x1SM_SSEJSI_SI_fSF_SG_NS4_17integral_constantINS4_4UMMA5MajorELSQ_0EEESR_NSO_INSP_7ScaleInELSS_0EEEST_EEEEEENS4_6LayoutINS5_IJSC_SC_SC_EEENS5_IJNSA_ILi0EEESY_SY_EEEEENS5_IJNS4_10UnderscoreES11_S11_EEEEENS4_18SM100_TMA_2SM_LOADENS4_14ComposedLayoutINS4_7SwizzleILi3ELi4ELi3EEENS4_18smem_ptr_flag_bitsILi8EEENSW_INS5_IJNSA_ILi8EEESF_EEENS5_IJSF_SC_EEEEEEEvNS4_8identityES14_S1E_vS1F_EENS_8epilogue10collective18CollectiveEpilogueINS1H_23Sm100TmaWarpSpecializedILi1ELi1ELi32ELb0ELb0EEEJNS5_IJSG_SG_SF_EEENS5_IJNSW_ISG_SC_EES1N_EEESI_SJ_SI_SJ_NS1H_6fusion15FusionCallbacksIS1L_NS1P_17LinearCombinationISI_fSI_fLNS_15FloatRoundStyleE2EEES1M_S1O_JEEENS4_5SM1004TMEM4LOAD26SM100_TMEM_LOAD_32dp32b32xENS4_13SM90_TMA_LOADENS15_INS16_ILi2ELi4ELi3EEES19_NSW_INS5_IJS1A_SG_EEENS5_IJSG_SC_EEEEEEENS4_39AutoVectorizingCopyWithAssumedAlignmentILi128EEENS4_14SM90_TMA_STOREES24_S26_S26_EEEvvEEEEvNT_6ParamsE)
	.align		4
        /*000c*/ 	.word	index@(__assertfail)
	.align		4
        /*0010*/ 	.word	0x00000000
	.align		4
        /*0014*/ 	.word	0xfffffffe
	.align		4
        /*0018*/ 	.word	0x00000000
	.align		4
        /*001c*/ 	.word	0xfffffffd
	.align		4
        /*0020*/ 	.word	0x00000000
	.align		4
        /*0024*/ 	.word	0xfffffffc


//--------------------- .nv.constant4             --------------------------
	.section	.nv.constant4,"a",@progbits
	.align	8
	.align		8
.nv.constant4:
        /*0000*/ 	.dword	__assertfail
	.align		8
        /*0008*/ 	.dword	__unnamed_1
	.align		8
        /*0010*/ 	.dword	__unnamed_2
	.align		8
        /*0018*/ 	.dword	_ZN39_INTERNAL_77b451be_4_k_cu_c24d48eb_85934cuda3std3__45__cpo5beginE
	.align		8
        /*0020*/ 	.dword	_ZN39_INTERNAL_77b451be_4_k_cu_c24d48eb_85934cuda3std3__45__cpo3endE
	.align		8
        /*0028*/ 	.dword	_ZN39_INTERNAL_77b451be_4_k_cu_c24d48eb_85934cuda3std3__45__cpo6cbeginE
	.align		8
        /*0030*/ 	.dword	_ZN39_INTERNAL_77b451be_4_k_cu_c24d48eb_85934cuda3std3__45__cpo4cendE
	.align		8
        /*0038*/ 	.dword	_ZN39_INTERNAL_77b451be_4_k_cu_c24d48eb_85934cuda3std3__441_GLOBAL__N__77b451be_4_k_cu_c24d48eb_85936ignoreE
	.align		8
        /*0040*/ 	.dword	_ZN39_INTERNAL_77b451be_4_k_cu_c24d48eb_85934cuda3std3__419piecewise_constructE
	.align		8
        /*0048*/ 	.dword	_ZN39_INTERNAL_77b451be_4_k_cu_c24d48eb_85934cuda3std3__48in_placeE
	.align		8
        /*0050*/ 	.dword	_ZN39_INTERNAL_77b451be_4_k_cu_c24d48eb_85934cuda3std6ranges3__45__cpo4swapE
	.align		8
        /*0058*/ 	.dword	_ZN39_INTERNAL_77b451be_4_k_cu_c24d48eb_85934cuda3std6ranges3__45__cpo9iter_moveE
	.align		8
        /*0060*/ 	.dword	_ZN39_INTERNAL_77b451be_4_k_cu_c24d48eb_85934cute7productE
	.align		8
        /*0068*/ 	.dword	_ZN39_INTERNAL_77b451be_4_k_cu_c24d48eb_85934cute1_E
	.align		8
        /*0070*/ 	.dword	$str$25
	.align		8
        /*0078*/ 	.dword	$str$26
	.align		8
        /*0080*/ 	.dword	$str$27
	.align		8
        /*0088*/ 	.dword	$str$28


//--------------------- .text._ZN7cutlass13device_kernelINS_4gemm6kernel13GemmUniversalIN4cute5tupleIJiiiiEEENS1_10collective13CollectiveMmaINS1_35MainloopSm100TmaUmmaWarpSpecializedILi4ELi2ELi4ENS5_IJNS4_1CILi2EEENSA_ILi1EEESC_EEEEENS5_IJNSA_ILi128EEENSA_ILi64EEESF_EEENS_12float_e4m3_tENS5_IJlSC_lEEESI_SJ_NS4_8TiledMMAINS4_8MMA_AtomIJNS4_10MMA_TraitsINS4_25SM100_MMA_F8F6F4_2x1SM_SSEJSI_SI_fSF_SG_NS4_17integral_constantINS4_4UMMA5MajorELSQ_0EEESR_NSO_INSP_7ScaleInELSS_0EEEST_EEEEEENS4_6LayoutINS5_IJSC_SC_SC_EEENS5_IJNSA_ILi0EEESY_SY_EEEEENS5_IJNS4_10UnderscoreES11_S11_EEEEENS4_18SM100_TMA_2SM_LOADENS4_14ComposedLayoutINS4_7SwizzleILi3ELi4ELi3EEENS4_18smem_ptr_flag_bitsILi8EEENSW_INS5_IJNSA_ILi8EEESF_EEENS5_IJSF_SC_EEEEEEEvNS4_8identityES14_S1E_vS1F_EENS_8epilogue10collective18CollectiveEpilogueINS1H_23Sm100TmaWarpSpecializedILi1ELi1ELi32ELb0ELb0EEEJNS5_IJSG_SG_SF_EEENS5_IJNSW_ISG_SC_EES1N_EEESI_SJ_SI_SJ_NS1H_6fusion15FusionCallbacksIS1L_NS1P_17LinearCombinationISI_fSI_fLNS_15FloatRoundStyleE2EEES1M_S1O_JEEENS4_5SM1004TMEM4LOAD26SM100_TMEM_LOAD_32dp32b32xENS4_13SM90_TMA_LOADENS15_INS16_ILi2ELi4ELi3EEES19_NSW_INS5_IJS1A_SG_EEENS5_IJSG_SC_EEEEEEENS4_39AutoVectorizingCopyWithAssumedAlignmentILi128EEENS4_14SM90_TMA_STOREES24_S26_S26_EEEvvEEEEvNT_6ParamsE --------------------------
	.section	.text._ZN7cutlass13device_kernelINS_4gemm6kernel13GemmUniversalIN4cute5tupleIJiiiiEEENS1_10collective13CollectiveMmaINS1_35MainloopSm100TmaUmmaWarpSpecializedILi4ELi2ELi4ENS5_IJNS4_1CILi2EEENSA_ILi1EEESC_EEEEENS5_IJNSA_ILi128EEENSA_ILi64EEESF_EEENS_12float_e4m3_tENS5_IJlSC_lEEESI_SJ_NS4_8TiledMMAINS4_8MMA_AtomIJNS4_10MMA_TraitsINS4_25SM100_MMA_F8F6F4_2x1SM_SSEJSI_SI_fSF_SG_NS4_17integral_constantINS4_4UMMA5MajorELSQ_0EEESR_NSO_INSP_7ScaleInELSS_0EEEST_EEEEEENS4_6LayoutINS5_IJSC_SC_SC_EEENS5_IJNSA_ILi0EEESY_SY_EEEEENS5_IJNS4_10UnderscoreES11_S11_EEEEENS4_18SM100_TMA_2SM_LOADENS4_14ComposedLayoutINS4_7SwizzleILi3ELi4ELi3EEENS4_18smem_ptr_flag_bitsILi8EEENSW_INS5_IJNSA_ILi8EEESF_EEENS5_IJSF_SC_EEEEEEEvNS4_8identityES14_S1E_vS1F_EENS_8epilogue10collective18CollectiveEpilogueINS1H_23Sm100TmaWarpSpecializedILi1ELi1ELi32ELb0ELb0EEEJNS5_IJSG_SG_SF_EEENS5_IJNSW_ISG_SC_EES1N_EEESI_SJ_SI_SJ_NS1H_6fusion15FusionCallbacksIS1L_NS1P_17LinearCombinationISI_fSI_fLNS_15FloatRoundStyleE2EEES1M_S1O_JEEENS4_5SM1004TMEM4LOAD26SM100_TMEM_LOAD_32dp32b32xENS4_13SM90_TMA_LOADENS15_INS16_ILi2ELi4ELi3EEES19_NSW_INS5_IJS1A_SG_EEENS5_IJSG_SC_EEEEEEENS4_39AutoVectorizingCopyWithAssumedAlignmentILi128EEENS4_14SM90_TMA_STOREES24_S26_S26_EEEvvEEEEvNT_6ParamsE,"ax",@progbits
	.align	128
.text._ZN7cutlass13device_kernelINS_4gemm6kernel13GemmUniversalIN4cute5tupleIJiiiiEEENS1_10collective13CollectiveMmaINS1_35MainloopSm100TmaUmmaWarpSpecializedILi4ELi2ELi4ENS5_IJNS4_1CILi2EEENSA_ILi1EEESC_EEEEENS5_IJNSA_ILi128EEENSA_ILi64EEESF_EEENS_12float_e4m3_tENS5_IJlSC_lEEESI_SJ_NS4_8TiledMMAINS4_8MMA_AtomIJNS4_10MMA_TraitsINS4_25SM100_MMA_F8F6F4_2x1SM_SSEJSI_SI_fSF_SG_NS4_17integral_constantINS4_4UMMA5MajorELSQ_0EEESR_NSO_INSP_7ScaleInELSS_0EEEST_EEEEEENS4_6LayoutINS5_IJSC_SC_SC_EEENS5_IJNSA_ILi0EEESY_SY_EEEEENS5_IJNS4_10UnderscoreES11_S11_EEEEENS4_18SM100_TMA_2SM_LOADENS4_14ComposedLayoutINS4_7SwizzleILi3ELi4ELi3EEENS4_18smem_ptr_flag_bitsILi8EEENSW_INS5_IJNSA_ILi8EEESF_EEENS5_IJSF_SC_EEEEEEEvNS4_8identityES14_S1E_vS1F_EENS_8epilogue10collective18CollectiveEpilogueINS1H_23Sm100TmaWarpSpecializedILi1ELi1ELi32ELb0ELb0EEEJNS5_IJSG_SG_SF_EEENS5_IJNSW_ISG_SC_EES1N_EEESI_SJ_SI_SJ_NS1H_6fusion15FusionCallbacksIS1L_NS1P_17LinearCombinationISI_fSI_fLNS_15FloatRoundStyleE2EEES1M_S1O_JEEENS4_5SM1004TMEM4LOAD26SM100_TMEM_LOAD_32dp32b32xENS4_13SM90_TMA_LOADENS15_INS16_ILi2ELi4ELi3EEES19_NSW_INS5_IJS1A_SG_EEENS5_IJSG_SC_EEEEEEENS4_39AutoVectorizingCopyWithAssumedAlignmentILi128EEENS4_14SM90_TMA_STOREES24_S26_S26_EEEvvEEEEvNT_6ParamsE:
        .type           _ZN7cutlass13device_kernelINS_4gemm6kernel13GemmUniversalIN4cute5tupleIJiiiiEEENS1_10collective13CollectiveMmaINS1_35MainloopSm100TmaUmmaWarpSpecializedILi4ELi2ELi4ENS5_IJNS4_1CILi2EEENSA_ILi1EEESC_EEEEENS5_IJNSA_ILi128EEENSA_ILi64EEESF_EEENS_12float_e4m3_tENS5_IJlSC_lEEESI_SJ_NS4_8TiledMMAINS4_8MMA_AtomIJNS4_10MMA_TraitsINS4_25SM100_MMA_F8F6F4_2x1SM_SSEJSI_SI_fSF_SG_NS4_17integral_constantINS4_4UMMA5MajorELSQ_0EEESR_NSO_INSP_7ScaleInELSS_0EEEST_EEEEEENS4_6LayoutINS5_IJSC_SC_SC_EEENS5_IJNSA_ILi0EEESY_SY_EEEEENS5_IJNS4_10UnderscoreES11_S11_EEEEENS4_18SM100_TMA_2SM_LOADENS4_14ComposedLayoutINS4_7SwizzleILi3ELi4ELi3EEENS4_18smem_ptr_flag_bitsILi8EEENSW_INS5_IJNSA_ILi8EEESF_EEENS5_IJSF_SC_EEEEEEEvNS4_8identityES14_S1E_vS1F_EENS_8epilogue10collective18CollectiveEpilogueINS1H_23Sm100TmaWarpSpecializedILi1ELi1ELi32ELb0ELb0EEEJNS5_IJSG_SG_SF_EEENS5_IJNSW_ISG_SC_EES1N_EEESI_SJ_SI_SJ_NS1H_6fusion15FusionCallbacksIS1L_NS1P_17LinearCombinationISI_fSI_fLNS_15FloatRoundStyleE2EEES1M_S1O_JEEENS4_5SM1004TMEM4LOAD26SM100_TMEM_LOAD_32dp32b32xENS4_13SM90_TMA_LOADENS15_INS16_ILi2ELi4ELi3EEES19_NSW_INS5_IJS1A_SG_EEENS5_IJSG_SC_EEEEEEENS4_39AutoVectorizingCopyWithAssumedAlignmentILi128EEENS4_14SM90_TMA_STOREES24_S26_S26_EEEvvEEEEvNT_6ParamsE,@function
        .size           _ZN7cutlass13device_kernelINS_4gemm6kernel13GemmUniversalIN4cute5tupleIJiiiiEEENS1_10collective13CollectiveMmaINS1_35MainloopSm100TmaUmmaWarpSpecializedILi4ELi2ELi4ENS5_IJNS4_1CILi2EEENSA_ILi1EEESC_EEEEENS5_IJNSA_ILi128EEENSA_ILi64EEESF_EEENS_12float_e4m3_tENS5_IJlSC_lEEESI_SJ_NS4_8TiledMMAINS4_8MMA_AtomIJNS4_10MMA_TraitsINS4_25SM100_MMA_F8F6F4_2x1SM_SSEJSI_SI_fSF_SG_NS4_17integral_constantINS4_4UMMA5MajorELSQ_0EEESR_NSO_INSP_7ScaleInELSS_0EEEST_EEEEEENS4_6LayoutINS5_IJSC_SC_SC_EEENS5_IJNSA_ILi0EEESY_SY_EEEEENS5_IJNS4_10UnderscoreES11_S11_EEEEENS4_18SM100_TMA_2SM_LOADENS4_14ComposedLayoutINS4_7SwizzleILi3ELi4ELi3EEENS4_18smem_ptr_flag_bitsILi8EEENSW_INS5_IJNSA_ILi8EEESF_EEENS5_IJSF_SC_EEEEEEEvNS4_8identityES14_S1E_vS1F_EENS_8epilogue10collective18CollectiveEpilogueINS1H_23Sm100TmaWarpSpecializedILi1ELi1ELi32ELb0ELb0EEEJNS5_IJSG_SG_SF_EEENS5_IJNSW_ISG_SC_EES1N_EEESI_SJ_SI_SJ_NS1H_6fusion15FusionCallbacksIS1L_NS1P_17LinearCombinationISI_fSI_fLNS_15FloatRoundStyleE2EEES1M_S1O_JEEENS4_5SM1004TMEM4LOAD26SM100_TMEM_LOAD_32dp32b32xENS4_13SM90_TMA_LOADENS15_INS16_ILi2ELi4ELi3EEES19_NSW_INS5_IJS1A_SG_EEENS5_IJSG_SC_EEEEEEENS4_39AutoVectorizingCopyWithAssumedAlignmentILi128EEENS4_14SM90_TMA_STOREES24_S26_S26_EEEvvEEEEvNT_6ParamsE,(.L_x_149 - _ZN7cutlass13device_kernelINS_4gemm6kernel13GemmUniversalIN4cute5tupleIJiiiiEEENS1_10collective13CollectiveMmaINS1_35MainloopSm100TmaUmmaWarpSpecializedILi4ELi2ELi4ENS5_IJNS4_1CILi2EEENSA_ILi1EEESC_EEEEENS5_IJNSA_ILi128EEENSA_ILi64EEESF_EEENS_12float_e4m3_tENS5_IJlSC_lEEESI_SJ_NS4_8TiledMMAINS4_8MMA_AtomIJNS4_10MMA_TraitsINS4_25SM100_MMA_F8F6F4_2x1SM_SSEJSI_SI_fSF_SG_NS4_17integral_constantINS4_4UMMA5MajorELSQ_0EEESR_NSO_INSP_7ScaleInELSS_0EEEST_EEEEEENS4_6LayoutINS5_IJSC_SC_SC_EEENS5_IJNSA_ILi0EEESY_SY_EEEEENS5_IJNS4_10UnderscoreES11_S11_EEEEENS4_18SM100_TMA_2SM_LOADENS4_14ComposedLayoutINS4_7SwizzleILi3ELi4ELi3EEENS4_18smem_ptr_flag_bitsILi8EEENSW_INS5_IJNSA_ILi8EEESF_EEENS5_IJSF_SC_EEEEEEEvNS4_8identityES14_S1E_vS1F_EENS_8epilogue10collective18CollectiveEpilogueINS1H_23Sm100TmaWarpSpecializedILi1ELi1ELi32ELb0ELb0EEEJNS5_IJSG_SG_SF_EEENS5_IJNSW_ISG_SC_EES1N_EEESI_SJ_SI_SJ_NS1H_6fusion15FusionCallbacksIS1L_NS1P_17LinearCombinationISI_fSI_fLNS_15FloatRoundStyleE2EEES1M_S1O_JEEENS4_5SM1004TMEM4LOAD26SM100_TMEM_LOAD_32dp32b32xENS4_13SM90_TMA_LOADENS15_INS16_ILi2ELi4ELi3EEES19_NSW_INS5_IJS1A_SG_EEENS5_IJSG_SC_EEEEEEENS4_39AutoVectorizingCopyWithAssumedAlignmentILi128EEENS4_14SM90_TMA_STOREES24_S26_S26_EEEvvEEEEvNT_6ParamsE)
        .other          _ZN7cutlass13device_kernelINS_4gemm6kernel13GemmUniversalIN4cute5tupleIJiiiiEEENS1_10collective13CollectiveMmaINS1_35MainloopSm100TmaUmmaWarpSpecializedILi4ELi2ELi4ENS5_IJNS4_1CILi2EEENSA_ILi1EEESC_EEEEENS5_IJNSA_ILi128EEENSA_ILi64EEESF_EEENS_12float_e4m3_tENS5_IJlSC_lEEESI_SJ_NS4_8TiledMMAINS4_8MMA_AtomIJNS4_10MMA_TraitsINS4_25SM100_MMA_F8F6F4_2x1SM_SSEJSI_SI_fSF_SG_NS4_17integral_constantINS4_4UMMA5MajorELSQ_0EEESR_NSO_INSP_7ScaleInELSS_0EEEST_EEEEEENS4_6LayoutINS5_IJSC_SC_SC_EEENS5_IJNSA_ILi0EEESY_SY_EEEEENS5_IJNS4_10UnderscoreES11_S11_EEEEENS4_18SM100_TMA_2SM_LOADENS4_14ComposedLayoutINS4_7SwizzleILi3ELi4ELi3EEENS4_18smem_ptr_flag_bitsILi8EEENSW_INS5_IJNSA_ILi8EEESF_EEENS5_IJSF_SC_EEEEEEEvNS4_8identityES14_S1E_vS1F_EENS_8epilogue10collective18CollectiveEpilogueINS1H_23Sm100TmaWarpSpecializedILi1ELi1ELi32ELb0ELb0EEEJNS5_IJSG_SG_SF_EEENS5_IJNSW_ISG_SC_EES1N_EEESI_SJ_SI_SJ_NS1H_6fusion15FusionCallbacksIS1L_NS1P_17LinearCombinationISI_fSI_fLNS_15FloatRoundStyleE2EEES1M_S1O_JEEENS4_5SM1004TMEM4LOAD26SM100_TMEM_LOAD_32dp32b32xENS4_13SM90_TMA_LOADENS15_INS16_ILi2ELi4ELi3EEES19_NSW_INS5_IJS1A_SG_EEENS5_IJSG_SC_EEEEEEENS4_39AutoVectorizingCopyWithAssumedAlignmentILi128EEENS4_14SM90_TMA_STOREES24_S26_S26_EEEvvEEEEvNT_6ParamsE,@"STO_CUDA_ENTRY STV_DEFAULT"
_ZN7cutlass13device_kernelINS_4gemm6kernel13GemmUniversalIN4cute5tupleIJiiiiEEENS1_10collective13CollectiveMmaINS1_35MainloopSm100TmaUmmaWarpSpecializedILi4ELi2ELi4ENS5_IJNS4_1CILi2EEENSA_ILi1EEESC_EEEEENS5_IJNSA_ILi128EEENSA_ILi64EEESF_EEENS_12float_e4m3_tENS5_IJlSC_lEEESI_SJ_NS4_8TiledMMAINS4_8MMA_AtomIJNS4_10MMA_TraitsINS4_25SM100_MMA_F8F6F4_2x1SM_SSEJSI_SI_fSF_SG_NS4_17integral_constantINS4_4UMMA5MajorELSQ_0EEESR_NSO_INSP_7ScaleInELSS_0EEEST_EEEEEENS4_6LayoutINS5_IJSC_SC_SC_EEENS5_IJNSA_ILi0EEESY_SY_EEEEENS5_IJNS4_10UnderscoreES11_S11_EEEEENS4_18SM100_TMA_2SM_LOADENS4_14ComposedLayoutINS4_7SwizzleILi3ELi4ELi3EEENS4_18smem_ptr_flag_bitsILi8EEENSW_INS5_IJNSA_ILi8EEESF_EEENS5_IJSF_SC_EEEEEEEvNS4_8identityES14_S1E_vS1F_EENS_8epilogue10collective18CollectiveEpilogueINS1H_23Sm100TmaWarpSpecializedILi1ELi1ELi32ELb0ELb0EEEJNS5_IJSG_SG_SF_EEENS5_IJNSW_ISG_SC_EES1N_EEESI_SJ_SI_SJ_NS1H_6fusion15FusionCallbacksIS1L_NS1P_17LinearCombinationISI_fSI_fLNS_15FloatRoundStyleE2EEES1M_S1O_JEEENS4_5SM1004TMEM4LOAD26SM100_TMEM_LOAD_32dp32b32xENS4_13SM90_TMA_LOADENS15_INS16_ILi2ELi4ELi3EEES19_NSW_INS5_IJS1A_SG_EEENS5_IJSG_SC_EEEEEEENS4_39AutoVectorizingCopyWithAssumedAlignmentILi128EEENS4_14SM90_TMA_STOREES24_S26_S26_EEEvvEEEEvNT_6ParamsE:
[----:B------:R-:W1:Y:S01]  /*0000*/  LDC R1, c[0x0][0x37c] ;  /* 0x0000df00ff017b82 */ /* 0x000e620000000800 */
[----:B------:R-:W2:Y:S01]  /*0010*/  S2R R103, SR_TID.X ;  /* 0x0000000000677919 */ /* 0x000ea20000002100 */
[----:B------:R-:W3:Y:S06]  /*0020*/  LDCU.64 UR6, c[0x0][0x890] ;  /* 0x00011200ff0677ac */ /* 0x000eec0008000a00 */
[----:B------:R-:W4:Y:S01]  /*0030*/  S2UR UR37, SR_CgaCtaId ;  /* 0x00000000002579c3 */ /* 0x000f220000008800 */
[----:B------:R-:W-:Y:S02]  /*0040*/  PRMT R95, RZ, 0x7610, R95 ;  /* 0x00007610ff5f7816 */ /* 0x000fe4000000005f */
[----:B------:R-:W-:Y:S01]  /*0050*/  ELECT P1, URZ, PT ;  /* 0x0000000000ff782f */ /* 0x000fe20003820000 */
[----:B------:R-:W1:Y:S01]  /*0060*/  LDCU.64 UR40, c[0x0][0x358] ;  /* 0x00006b00ff2877ac */ /* 0x000e620008000a00 */
[----:B---3--:R-:W-:-:S04]  /*0070*/  UISETP.NE.U32.AND UP0, UPT, UR6, URZ, UPT ;  /* 0x000000ff0600728c */ /* 0x008fc8000bf05070 */
[----:B------:R-:W-:Y:S02]  /*0080*/  UISETP.NE.AND.EX UP0, UPT, UR7, URZ, UPT, UP0 ;  /* 0x000000ff0700728c */ /* 0x000fe4000bf05300 */
[----:B----4-:R-:W-:Y:S02]  /*0090*/  ULOP3.LUT UR5, UR37, 0x1, URZ, 0xc0, !UPT ;  /* 0x0000000125057892 */ /* 0x010fe4000f8ec0ff */
[----:B------:R-:W-:Y:S01]  /*00a0*/  ULOP3.LUT UR4, UR37, 0x1, URZ, 0x3c, !UPT ;  /* 0x0000000125047892 */ /* 0x000fe2000f8e3cff */
[----:B--2---:R-:W-:-:S05]  /*00b0*/  SHF.R.U32.HI R106, RZ, 0x5, R103 ;  /* 0x00000005ff6a7819 */ /* 0x004fca0000011667 */
[----:B------:R-:W2:Y:S02]  /*00c0*/  SHFL.IDX PT, R0, R106, RZ, 0x1f ;  /* 0x00001fff6a007589 */ /* 0x000ea400000e0000 */
[----:B--2---:R-:W-:Y:S01]  /*00d0*/  R2UR UR10, R0 ;  /* 0x00000000000a72ca */ /* 0x004fe200000e0000 */
[----:B-1----:R-:W-:-:S14]  /*00e0*/  BRA.U UP0, `(.L_x_0) ;  /* 0x00000001002c7547 */ /* 0x002fdc000b800000 */
[----:B------:R-:W1:Y:S02]  /*00f0*/  LDCU.64 UR8, c[0x0][0x888] ;  /* 0x00011100ff0877ac */ /* 0x000e640008000a00 */
[----:B-1----:R-:W-:-:S04]  /*0100*/  UISETP.NE.U32.AND UP0, UPT, UR8, URZ, UPT ;  /* 0x000000ff0800728c */ /* 0x002fc8000bf05070 */
[----:B------:R-:W-:-:S09]  /*0110*/  UISETP.NE.AND.EX UP0, UPT, UR9, URZ, UPT, UP0 ;  /* 0x000000ff0900728c */ /* 0x000fd2000bf05300 */
[----:B------:R-:W-:Y:S05]  /*0120*/  BRA.U !UP0, `(.L_x_1) ;  /* 0x0000000108107547 */ /* 0x000fea000b800000 */
[----:B------:R-:W1:Y:S02]  /*0130*/  LDC.64 R2, c[0x0][0x888] ;  /* 0x00022200ff027b82 */ /* 0x000e640000000a00 */
[----:B-1----:R1:W5:Y:S01]  /*0140*/  LDG.E R49, desc[UR40][R2.64] ;  /* 0x0000002802317981 */ /* 0x002362000c1e1900 */
[----:B------:R-:W-:Y:S01]  /*0150*/  HFMA2 R95, -RZ, RZ, 0, 5.9604644775390625e-08 ;  /* 0x00000001ff5f7431 */ /* 0x000fe200000001ff */
[----:B------:R-:W-:Y:S05]  /*0160*/  BRA `(.L_x_0) ;  /* 0x00000000000c7947 */ /* 0x000fea0003800000 */
.L_x_1:
[----:B------:R-:W1:Y:S01]  /*0170*/  LDCU UR8, c[0x0][0x880] ;  /* 0x00011000ff0877ac */ /* 0x000e620008000800 */
[----:B------:R-:W-:Y:S01]  /*0180*/  HFMA2 R95, -RZ, RZ, 0, 5.9604644775390625e-08 ;  /* 0x00000001ff5f7431 */ /* 0x000fe200000001ff */
[----:B-1----:R-:W-:-:S07]  /*0190*/  MOV R49, UR8 ;  /* 0x0000000800317c02 */ /* 0x002fce0008000f00 */
.L_x_0:
[----:B------:R-:W2:Y:S02]  /*01a0*/  LDCU.64 UR8, c[0x0][0x8b0] ;  /* 0x00011600ff0877ac */ /* 0x000ea40008000a00 */
[----:B--2---:R-:W-:-:S04]  /*01b0*/  UISETP.NE.U32.AND UP0, UPT, UR8, URZ, UPT ;  /* 0x000000ff0800728c */ /* 0x004fc8000bf05070 */
[----:B------:R-:W-:-:S09]  /*01c0*/  UISETP.NE.AND.EX UP0, UPT, UR9, URZ, UPT, UP0 ;  /* 0x000000ff0900728c */ /* 0x000fd2000bf05300 */
[----:B------:R-:W-:Y:S05]  /*01d0*/  BRA.U UP0, `(.L_x_2) ;  /* 0x0000000100247547 */ /* 0x000fea000b800000 */
[----:B------:R-:W2:Y:S02]  /*01e0*/  LDCU.64 UR8, c[0x0][0x8a8] ;  /* 0x00011500ff0877ac */ /* 0x000ea40008000a00 */
[----:B--2---:R-:W-:-:S04]  /*01f0*/  UISETP.NE.U32.AND UP0, UPT, UR8, URZ, UPT ;  /* 0x000000ff0800728c */ /* 0x004fc8000bf05070 */
[----:B------:R-:W-:-:S09]  /*0200*/  UISETP.NE.AND.EX UP0, UPT, UR9, URZ, UPT, UP0 ;  /* 0x000000ff0900728c */ /* 0x000fd2000bf05300 */
[----:B------:R-:W-:Y:S05]  /*0210*/  BRA.U !UP0, `(.L_x_3) ;  /* 0x00000001080c7547 */ /* 0x000fea000b800000 */
[----:B------:R-:W2:Y:S02]  /*0220*/  LDC.64 R46, c[0x0][0x8a8] ;  /* 0x00022a00ff2e7b82 */ /* 0x000ea40000000a00 */
[----:B--2---:R2:W5:Y:S01]  /*0230*/  LDG.E R46, desc[UR40][R46.64] ;  /* 0x000000282e2e7981 */ /* 0x004562000c1e1900 */
[----:B------:R-:W-:Y:S05]  /*0240*/  BRA `(.L_x_2) ;  /* 0x0000000000087947 */ /* 0x000fea0003800000 */
.L_x_3:
[----:B------:R-:W2:Y:S02]  /*0250*/  LDCU UR8, c[0x0][0x8a0] ;  /* 0x00011400ff0877ac */ /* 0x000ea40008000800 */
[----:B--2---:R-:W-:Y:S02]  /*0260*/  MOV R46, UR8 ;  /* 0x00000008002e7c02 */ /* 0x004fe40008000f00 */
.L_x_2:
[----:B------:R-:W-:Y:S01]  /*0270*/  IMAD.U32 R0, RZ, RZ, UR10 ;  /* 0x0000000aff007e24 */ /* 0x000fe2000f8e00ff */
[----:B------:R-:W-:Y:S04]  /*0280*/  BSSY.RECONVERGENT B0, `(.L_x_4) ;  /* 0x000000c000007945 */ /* 0x000fe80003800200 */
[C---:B------:R-:W-:Y:S02]  /*0290*/  ISETP.NE.OR P2, PT, R0.reuse, 0x1, !P1 ;  /* 0x000000010000780c */ /* 0x040fe40004f45670 */
[----:B------:R-:W-:-:S11]  /*02a0*/  ISETP.NE.OR P0, PT, R0, 0x3, !P1 ;  /* 0x000000030000780c */ /* 0x000fd60004f05670 */
[----:B------:R-:W-:Y:S05]  /*02b0*/  @P2 BRA `(.L_x_5) ;  /* 0x0000000000202947 */ /* 0x000fea0003800000 */
[----:B------:R-:W3:Y:S02]  /*02c0*/  LDCU.64 UR8, c[0x0][0x348] ;  /* 0x00006900ff0877ac */ /* 0x000ee40008000a00 */
[----:B---3--:R-:W-:Y:S02]  /*02d0*/  UIADD3 UR12, UP1, UPT, UR8, 0x80, URZ ;  /* 0x00000080080c7890 */ /* 0x008fe4000ff3e0ff */
[----:B------:R-:W-:Y:S02]  /*02e0*/  UIADD3 UR8, UP0, UPT, UR8, 0x180, URZ ;  /* 0x0000018008087890 */ /* 0x000fe4000ff1e0ff */
[----:B------:R-:W-:Y:S02]  /*02f0*/  UIADD3.X UR13, UPT, UPT, URZ, UR9, URZ, UP1, !UPT ;  /* 0x00000009ff0d7290 */ /* 0x000fe40008ffe4ff */
[----:B------:R-:W-:-:S07]  /*0300*/  UIADD3.X UR9, UPT, UPT, URZ, UR9, URZ, UP0, !UPT ;  /* 0x00000009ff097290 */ /* 0x000fce00087fe4ff */
[----:B------:R3:W-:Y:S02]  /*0310*/  UTMACCTL.PF [UR12] ;  /* 0x000000000c0079b9 */ /* 0x0007e40008040000 */
[----:B------:R3:W-:Y:S02]  /*0320*/  UTMACCTL.PF [UR8] ;  /* 0x00000000080079b9 */ /* 0x0007e40008040000 */
[----:B---3--:R-:W-:Y:S01]  /*0330*/  NOP ;  /* 0x0000000000007918 */ /* 0x008fe20000000000 */
.L_x_5:
[----:B------:R-:W-:Y:S05]  /*0340*/  BSYNC.RECONVERGENT B0 ;  /* 0x0000000000007941 */ /* 0x000fea0003800200 */
.L_x_4:
[----:B------:R-:W-:Y:S04]  /*0350*/  BSSY.RECONVERGENT B0, `(.L_x_6) ;  /* 0x000000a000007945 */ /* 0x000fe80003800200 */
        /* <DEDUP_REMOVED lines=9> */
.L_x_7:
[----:B------:R-:W-:Y:S05]  /*03f0*/  BSYNC.RECONVERGENT B0 ;  /* 0x0000000000007941 */ /* 0x000fea0003800200 */
.L_x_6:
[----:B------:R-:W3:Y:S01]  /*0400*/  LDCU.64 UR8, c[0x0][0x888] ;  /* 0x00011100ff0877ac */ /* 0x000ee20008000a00 */
[----:B------:R-:W-:Y:S02]  /*0410*/  UISETP.EQ.U32.AND UP1, UPT, UR6, URZ, UPT ;  /* 0x000000ff0600728c */ /* 0x000fe4000bf22070 */
[----:B------:R-:W-:Y:S02]  /*0420*/  UPLOP3.LUT UP5, UPT, UPT, UPT, UPT, 0x80, 0x8 ;  /* 0x000000000008789c */ /* 0x000fe40003faf070 */
[----:B---3--:R-:W-:-:S04]  /*0430*/  UISETP.NE.U32.AND UP0, UPT, UR8, URZ, UPT ;  /* 0x000000ff0800728c */ /* 0x008fc8000bf05070 */
[----:B------:R-:W-:-:S04]  /*0440*/  UISETP.NE.AND.EX UP0, UPT, UR9, URZ, UPT, UP0 ;  /* 0x000000ff0900728c */ /* 0x000fc8000bf05300 */
[----:B------:R-:W-:-:S04]  /*0450*/  UISETP.EQ.OR.EX UP2, UPT, UR7, URZ, !UP0, UP1 ;  /* 0x000000ff0700728c */ /* 0x000fc8000c742710 */
[----:B------:R-:W-:-:S05]  /*0460*/  UP2UR UR44, UPR, URZ, 0x4 ;  /* 0x00000004ff2c7883 */ /* 0x000fca0008000000 */
[----:B------:R-:W-:Y:S07]  /*0470*/  BRA.U !UP2, `(.L_x_8) ;  /* 0x000000010a207547 */ /* 0x000fee000b800000 */
[----:B------:R-:W-:Y:S01]  /*0480*/  UISETP.NE.U32.AND UP2, UPT, UR6, URZ, UPT ;  /* 0x000000ff0600728c */ /* 0x000fe2000bf45070 */
[----:B-----5:R-:W-:Y:S01]  /*0490*/  FSETP.NEU.AND P0, PT, R49, RZ, PT ;  /* 0x000000ff3100720b */ /* 0x020fe20003f0d000 */
[----:B------:R-:W-:Y:S02]  /*04a0*/  USEL UR6, URZ, 0xffffffff, UP0 ;  /* 0xffffffffff067887 */ /* 0x000fe40008000000 */
[----:B------:R-:W-:-:S10]  /*04b0*/  UISETP.NE.AND.EX UP2, UPT, UR7, URZ, UPT, UP2 ;  /* 0x000000ff0700728c */ /* 0x000fd4000bf45320 */
[----:B------:R-:W-:Y:S01]  /*04c0*/  VOTEU.ANY UP1, P0 ;  /* 0x0000000000ff7886 */ /* 0x000fe20000020100 */
[----:B------:R-:W-:-:S04]  /*04d0*/  @!UP2 USEL UR6, URZ, 0xffffffff, UP1 ;  /* 0xffffffffff06a887 */ /* 0x000fc80008800000 */
[----:B------:R-:W-:-:S04]  /*04e0*/  ULOP3.LUT UR6, UR6, 0x1, URZ, 0xc0, !UPT ;  /* 0x0000000106067892 */ /* 0x000fc8000f8ec0ff */
[----:B------:R-:W-:-:S11]  /*04f0*/  UISETP.NE.U32.AND UP5, UPT, UR6, 0x1, UPT ;  /* 0x000000010600788c */ /* 0x000fd6000bfa5070 */
.L_x_8:
[----:B------:R-:W3:Y:S01]  /*0500*/  SHFL.IDX PT, R0, R106, RZ, 0x1f ;  /* 0x00001fff6a007589 */ /* 0x000ee200000e0000 */
[----:B------:R-:W-:-:S04]  /*0510*/  UISETP.NE.AND UP1, UPT, UR10, 0x2, UPT ;  /* 0x000000020a00788c */ /* 0x000fc8000bf25270 */
[----:B------:R-:W-:Y:S02]  /*0520*/  UISETP.EQ.AND UP2, UPT, UR5, URZ, !UP1 ;  /* 0x000000ff0500728c */ /* 0x000fe4000cf42270 */
[----:B------:R-:W-:-:S04]  /*0530*/  USEL UR7, URZ, 0x1, UP1 ;  /* 0x00000001ff077887 */ /* 0x000fc80008800000 */
[----:B------:R-:W-:Y:S02]  /*0540*/  PLOP3.LUT P5, PT, P1, PT, UP2, 0x80, 0x8 ;  /* 0x000000000008781c */ /* 0x000fe40000faf028 */
[----:B---3--:R-:W-:-:S13]  /*0550*/  ISETP.NE.AND P0, PT, R0, RZ, PT ;  /* 0x000000ff0000720c */ /* 0x008fda0003f05270 */
[----:B------:R-:W-:Y:S05]  /*0560*/  @P0 BRA `(.L_x_9) ;  /* 0x0000000000440947 */ /* 0x000fea0003800000 */
[----:B------:R-:W-:Y:S01]  /*0570*/  UMOV UR8, 0x400 ;  /* 0x0000040000087882 */ /* 0x000fe20000000000 */
[----:B------:R-:W-:Y:S01]  /*0580*/  UMOV UR6, 0x1 ;  /* 0x0000000100067882 */ /* 0x000fe20000000000 */
[----:B------:R-:W-:Y:S02]  /*0590*/  ULEA UR8, UR37, UR8, 0x18 ;  /* 0x0000000825087291 */ /* 0x000fe4000f8ec0ff */
[----:B------:R-:W-:-:S04]  /*05a0*/  UIADD3 UR12, UPT, UPT, -UR6, 0x100000, URZ ;  /* 0x00100000060c7890 */ /* 0x000fc8000fffe1ff */
[----:B------:R-:W-:Y:S02]  /*05b0*/  USHF.L.U32 UR13, UR12, 0xb, URZ ;  /* 0x0000000b0c0d7899 */ /* 0x000fe400080006ff */
[----:B------:R-:W-:Y:S01]  /*05c0*/  USHF.L.U32 UR12, UR12, 0x1, URZ ;  /* 0x000000010c0c7899 */ /* 0x000fe200080006ff */
[----:B------:R-:W-:Y:S01]  /*05d0*/  ELECT P0, URZ, PT ;  /* 0x0000000000ff782f */ /* 0x000fe20003800000 */
[----:B------:R-:W3:Y:S10]  /*05e0*/  FENCE.VIEW.ASYNC.S ;  /* 0x00000000000073c6 */ /* 0x000ef40000000000 */
[----:B---3--:R3:W4:Y:S01]  /*05f0*/  SYNCS.EXCH.64 URZ, [UR8], UR12 ;  /* 0x0000000c08ff75b2 */ /* 0x0087220008000100 */
[----:B------:R3:W1:Y:S01]  /*0600*/  SYNCS.EXCH.64 URZ, [UR8+0x20], UR12 ;  /* 0x0000200c08ff75b2 */ /* 0x0006620008000100 */
[----:B------:R3:W1:Y:S01]  /*0610*/  SYNCS.EXCH.64 URZ, [UR8+0x8], UR12 ;  /* 0x0000080c08ff75b2 */ /* 0x0006620008000100 */
[----:B------:R3:W1:Y:S01]  /*0620*/  SYNCS.EXCH.64 URZ, [UR8+0x28], UR12 ;  /* 0x0000280c08ff75b2 */ /* 0x0006620008000100 */
[----:B------:R3:W1:Y:S01]  /*0630*/  SYNCS.EXCH.64 URZ, [UR8+0x10], UR12 ;  /* 0x0000100c08ff75b2 */ /* 0x0006620008000100 */
[----:B------:R3:W1:Y:S01]  /*0640*/  SYNCS.EXCH.64 URZ, [UR8+0x30], UR12 ;  /* 0x0000300c08ff75b2 */ /* 0x0006620008000100 */
[----:B------:R3:W1:Y:S01]  /*0650*/  SYNCS.EXCH.64 URZ, [UR8+0x18], UR12 ;  /* 0x0000180c08ff75b2 */ /* 0x0006620008000100 */
[----:B------:R3:W1:Y:S01]  /*0660*/  SYNCS.EXCH.64 URZ, [UR8+0x38], UR12 ;  /* 0x0000380c08ff75b2 */ /* 0x0006620008000100 */
[----:B------:R-:W-:Y:S01]  /*0670*/  NOP ;  /* 0x0000000000007918 */ /* 0x000fe20000000000 */
.L_x_9:
[----:B------:R-:W2:Y:S01]  /*0680*/  SHFL.IDX PT, R0, R106, RZ, 0x1f ;  /* 0x00001fff6a007589 */ /* 0x000ea200000e0000 */
[----:B------:R-:W-:Y:S01]  /*0690*/  NOP ;  /* 0x0000000000007918 */ /* 0x000fe20000000000 */
[----:B--2---:R-:W-:-:S13]  /*06a0*/  ISETP.NE.AND P0, PT, R0, 0x1, PT ;  /* 0x000000010000780c */ /* 0x004fda0003f05270 */
[----:B------:R-:W-:Y:S05]  /*06b0*/  @P0 BRA `(.L_x_10) ;  /* 0x00000000003c0947 */ /* 0x000fea0003800000 */
[----:B------:R-:W-:Y:S01]  /*06c0*/  UMOV UR9, 0x400 ;  /* 0x0000040000097882 */ /* 0x000fe20000000000 */
[----:B---3--:R-:W-:Y:S01]  /*06d0*/  UMOV UR8, 0x20 ;  /* 0x0000002000087882 */ /* 0x008fe20000000000 */
[----:B------:R-:W-:Y:S01]  /*06e0*/  UMOV UR6, 0x80 ;  /* 0x0000008000067882 */ /* 0x000fe20000000000 */
[----:B------:R-:W-:Y:S02]  /*06f0*/  ULEA UR9, UR37, UR9, 0x18 ;  /* 0x0000000925097291 */ /* 0x000fe4000f8ec0ff */
[----:B------:R-:W-:-:S04]  /*0700*/  UIADD3 UR12, UPT, UPT, -UR8, 0x100000, URZ ;  /* 0x00100000080c7890 */ /* 0x000fc8000fffe1ff */
[----:B------:R-:W-:Y:S02]  /*0710*/  USHF.L.U32 UR13, UR12, 0xb, URZ ;  /* 0x0000000b0c0d7899 */ /* 0x000fe400080006ff */
[----:B------:R-:W-:Y:S02]  /*0720*/  USHF.L.U32 UR12, UR12, 0x1, URZ ;  /* 0x000000010c0c7899 */ /* 0x000fe400080006ff */
[----:B------:R-:W-:-:S04]  /*0730*/  UIADD3 UR14, UPT, UPT, -UR6, 0x100000, URZ ;  /* 0x00100000060e7890 */ /* 0x000fc8000fffe1ff */
[----:B------:R-:W-:Y:S02]  /*0740*/  USHF.L.U32 UR15, UR14, 0xb, URZ ;  /* 0x0000000b0e0f7899 */ /* 0x000fe400080006ff */
[----:B------:R-:W-:Y:S01]  /*0750*/  USHF.L.U32 UR14, UR14, 0x1, URZ ;  /* 0x000000010e0e7899 */ /* 0x000fe200080006ff */
[----:B------:R-:W-:Y:S01]  /*0760*/  ELECT P0, URZ, PT ;  /* 0x0000000000ff782f */ /* 0x000fe20003800000 */
[----:B------:R-:W2:Y:S02]  /*0770*/  FENCE.VIEW.ASYNC.S ;  /* 0x00000000000073c6 */ /* 0x000ea40000000000 */
[----:B--2---:R2:W3:Y:S08]  /*0780*/  SYNCS.EXCH.64 URZ, [UR9+0x40], UR12 ;  /* 0x0000400c09ff75b2 */ /* 0x0044f00008000100 */
[----:B------:R2:W1:Y:S01]  /*0790*/  SYNCS.EXCH.64 URZ, [UR9+0x48], UR14 ;  /* 0x0000480e09ff75b2 */ /* 0x0004620008000100 */
[----:B------:R-:W-:Y:S01]  /*07a0*/  NOP ;  /* 0x0000000000007918 */ /* 0x000fe20000000000 */
.L_x_10:
[----:B------:R-:W4:Y:S01]  /*07b0*/  SHFL.IDX PT, R0, R106, RZ, 0x1f ;  /* 0x00001fff6a007589 */ /* 0x000f2200000e0000 */
[----:B------:R-:W-:Y:S01]  /*07c0*/  NOP ;  /* 0x0000000000007918 */ /* 0x000fe20000000000 */
[----:B----4-:R-:W-:-:S13]  /*07d0*/  ISETP.NE.AND P0, PT, R0, 0x3, PT ;  /* 0x000000030000780c */ /* 0x010fda0003f05270 */
[----:B------:R-:W-:Y:S05]  /*07e0*/  @P0 BRA `(.L_x_11) ;  /* 0x00000000002c0947 */ /* 0x000fea0003800000 */
[----:B---3--:R-:W-:Y:S01]  /*07f0*/  UMOV UR8, 0x400 ;  /* 0x0000040000087882 */ /* 0x008fe20000000000 */
[----:B------:R-:W-:Y:S01]  /*0800*/  UMOV UR6, 0x20 ;  /* 0x0000002000067882 */ /* 0x000fe20000000000 */
[----:B------:R-:W-:Y:S02]  /*0810*/  ULEA UR8, UR37, UR8, 0x18 ;  /* 0x0000000825087291 */ /* 0x000fe4000f8ec0ff */
[----:B--2---:R-:W-:-:S04]  /*0820*/  UIADD3 UR12, UPT, UPT, -UR6, 0x100000, URZ ;  /* 0x00100000060c7890 */ /* 0x004fc8000fffe1ff */
[----:B------:R-:W-:Y:S02]  /*0830*/  USHF.L.U32 UR13, UR12, 0xb, URZ ;  /* 0x0000000b0c0d7899 */ /* 0x000fe400080006ff */
[----:B------:R-:W-:Y:S01]  /*0840*/  USHF.L.U32 UR12, UR12, 0x1, URZ ;  /* 0x000000010c0c7899 */ /* 0x000fe200080006ff */
[----:B------:R-:W-:Y:S01]  /*0850*/  ELECT P0, URZ, PT ;  /* 0x0000000000ff782f */ /* 0x000fe20003800000 */
[----:B------:R-:W2:Y:S10]  /*0860*/  FENCE.VIEW.ASYNC.S ;  /* 0x00000000000073c6 */ /* 0x000eb40000000000 */
[----:B--2---:R4:W2:Y:S01]  /*0870*/  SYNCS.EXCH.64 URZ, [UR8+0x50], UR12 ;  /* 0x0000500c08ff75b2 */ /* 0x0048a20008000100 */
[----:B------:R4:W3:Y:S02]  /*0880*/  SYNCS.EXCH.64 URZ, [UR8+0x58], UR12 ;  /* 0x0000580c08ff75b2 */ /* 0x0008e40008000100 */
[----:B----4-:R-:W-:Y:S01]  /*0890*/  NOP ;  /* 0x0000000000007918 */ /* 0x010fe20000000000 */
.L_x_11:
[----:B------:R-:W4:Y:S01]  /*08a0*/  SHFL.IDX PT, R0, R106, RZ, 0x1f ;  /* 0x00001fff6a007589 */ /* 0x000f2200000e0000 */
[----:B------:R-:W-:Y:S01]  /*08b0*/  NOP ;  /* 0x0000000000007918 */ /* 0x000fe20000000000 */
[----:B----4-:R-:W-:-:S13]  /*08c0*/  ISETP.NE.AND P0, PT, R0, 0x4, PT ;  /* 0x000000040000780c */ /* 0x010fda0003f05270 */
[----:B------:R-:W-:Y:S05]  /*08d0*/  @P0 BRA `(.L_x_12) ;  /* 0x0000000000480947 */ /* 0x000fea0003800000 */
[----:B--2---:R-:W-:Y:S01]  /*08e0*/  UMOV UR9, 0x1e0 ;  /* 0x000001e000097882 */ /* 0x004fe20000000000 */
[----:B---3--:R-:W-:Y:S01]  /*08f0*/  UMOV UR8, 0x400 ;  /* 0x0000040000087882 */ /* 0x008fe20000000000 */
[----:B------:R-:W-:Y:S01]  /*0900*/  USEL UR9, UR9, 0x1a0, UP5 ;  /* 0x000001a009097887 */ /* 0x000fe2000a800000 */
        /* <DEDUP_REMOVED lines=10> */
[----:B--2---:R4:W2:Y:S08]  /*09b0*/  SYNCS.EXCH.64 URZ, [UR8+0x60], UR12 ;  /* 0x0000600c08ff75b2 */ /* 0x0048b00008000100 */
[----:B------:R4:W3:Y:S01]  /*09c0*/  SYNCS.EXCH.64 URZ, [UR8+0x70], UR14 ;  /* 0x0000700e08ff75b2 */ /* 0x0008e20008000100 */
[----:B------:R4:W1:Y:S01]  /*09d0*/  SYNCS.EXCH.64 URZ, [UR8+0x68], UR12 ;  /* 0x0000680c08ff75b2 */ /* 0x0008620008000100 */
[----:B------:R4:W1:Y:S02]  /*09e0*/  SYNCS.EXCH.64 URZ, [UR8+0x78], UR14 ;  /* 0x0000780e08ff75b2 */ /* 0x0008640008000100 */
[----:B----4-:R-:W-:Y:S01]  /*09f0*/  NOP ;  /* 0x0000000000007918 */ /* 0x010fe20000000000 */
.L_x_12:
[----:B------:R-:W4:Y:S01]  /*0a00*/  SHFL.IDX PT, R0, R106, RZ, 0x1f ;  /* 0x00001fff6a007589 */ /* 0x000f2200000e0000 */
[----:B------:R-:W-:Y:S01]  /*0a10*/  NOP ;  /* 0x0000000000007918 */ /* 0x000fe20000000000 */
[----:B----4-:R-:W-:-:S13]  /*0a20*/  ISETP.NE.AND P0, PT, R0, 0x5, PT ;  /* 0x000000050000780c */ /* 0x010fda0003f05270 */
[----:B------:R-:W-:Y:S05]  /*0a30*/  @P0 BRA `(.L_x_13) ;  /* 0x0000000000540947 */ /* 0x000fea0003800000 */
[----:B--2---:R-:W-:Y:S01]  /*0a40*/  UMOV UR9, 0x400 ;  /* 0x0000040000097882 */ /* 0x004fe20000000000 */
        /* <DEDUP_REMOVED lines=14> */
[----:B------:R4:W1:Y:S01]  /*0b30*/  SYNCS.EXCH.64 URZ, [UR9+0xa8], UR14 ;  /* 0x0000a80e09ff75b2 */ /* 0x0008620008000100 */
[----:B------:R4:W1:Y:S01]  /*0b40*/  SYNCS.EXCH.64 URZ, [UR9+0x90], UR12 ;  /* 0x0000900c09ff75b2 */ /* 0x0008620008000100 */
[----:B------:R4:W1:Y:S01]  /*0b50*/  SYNCS.EXCH.64 URZ, [UR9+0xb0], UR14 ;  /* 0x0000b00e09ff75b2 */ /* 0x0008620008000100 */
[----:B------:R4:W1:Y:S01]  /*0b60*/  SYNCS.EXCH.64 URZ, [UR9+0x98], UR12 ;  /* 0x0000980c09ff75b2 */ /* 0x0008620008000100 */
[----:B------:R4:W1:Y:S02]  /*0b70*/  SYNCS.EXCH.64 URZ, [UR9+0xb8], UR14 ;  /* 0x0000b80e09ff75b2 */ /* 0x0008640008000100 */
[----:B----4-:R-:W-:Y:S01]  /*0b80*/  NOP ;  /* 0x0000000000007918 */ /* 0x010fe20000000000 */
.L_x_13:
[----:B------:R-:W4:Y:S01]  /*0b90*/  SHFL.IDX PT, R0, R106, RZ, 0x1f ;  /* 0x00001fff6a007589 */ /* 0x000f2200000e0000 */
[----:B------:R-:W-:Y:S01]  /*0ba0*/  ISETP.NE.OR P1, PT, RZ, UR10, !P1 ;  /* 0x0000000aff007c0c */ /* 0x000fe2000cf25670 */
        /* <DEDUP_REMOVED lines=12> */
[----:B------:R4:W3:Y:S01]  /*0c70*/  SYNCS.EXCH.64 URZ, [UR8+0xd0], UR12 ;  /* 0x0000d00c08ff75b2 */ /* 0x0008e20008000100 */
[----:B------:R4:W1:Y:S01]  /*0c80*/  SYNCS.EXCH.64 URZ, [UR8+0xc8], UR12 ;  /* 0x0000c80c08ff75b2 */ /* 0x0008620008000100 */
[----:B------:R4:W1:Y:S02]  /*0c90*/  SYNCS.EXCH.64 URZ, [UR8+0xd8], UR12 ;  /* 0x0000d80c08ff75b2 */ /* 0x0008640008000100 */
[----:B----4-:R-:W-:Y:S01]  /*0ca0*/  NOP ;  /* 0x0000000000007918 */ /* 0x010fe20000000000 */
.L_x_14:
[----:B------:R-:W-:Y:S01]  /*0cb0*/  VOTEU.ALL UP1, P1 ;  /* 0x0000000000ff7886 */ /* 0x000fe20000820000 */
[----:B---3--:R-:W3:Y:S01]  /*0cc0*/  LDCU UR8, c[0x0][0x36c] ;  /* 0x00006d80ff0877ac */ /* 0x008ee20008000800 */
[----:B------:R-:W-:Y:S01]  /*0cd0*/  NOP ;  /* 0x0000000000007918 */ /* 0x000fe20000000000 */
[----:B------:R-:W-:Y:S01]  /*0ce0*/  LOP3.LUT R10, R103, 0x1f, RZ, 0xc0, !PT ;  /* 0x0000001f670a7812 */ /* 0x000fe200078ec0ff */
[----:B--2---:R-:W-:Y:S01]  /*0cf0*/  UMOV UR12, 0x20 ;  /* 0x00000020000c7882 */ /* 0x004fe20000000000 */
[----:B------:R-:W-:Y:S01]  /*0d00*/  @!UP1 UMOV UR6, 0x400 ;  /* 0x0000040000069882 */ /* 0x000fe20000000000 */
[----:B------:R-:W-:-:S04]  /*0d10*/  @!UP1 UIADD3 UR12, UPT, UPT, -UR12, 0x100000, URZ ;  /* 0x001000000c0c9890 */ /* 0x000fc8000fffe1ff */
[----:B------:R-:W-:Y:S02]  /*0d20*/  @!UP1 USHF.L.U32 UR13, UR12, 0xb, URZ ;  /* 0x0000000b0c0d9899 */ /* 0x000fe400080006ff */
[----:B------:R-:W-:Y:S02]  /*0d30*/  @!UP1 USHF.L.U32 UR12, UR12, 0x1, URZ ;  /* 0x000000010c0c9899 */ /* 0x000fe400080006ff */
[----:B------:R-:W-:Y:S01]  /*0d40*/  @!UP1 ULEA UR6, UR37, UR6, 0x18 ;  /* 0x0000000625069291 */ /* 0x000fe2000f8ec0ff */
[----:B------:R-:W-:Y:S01]  /*0d50*/  VOTEU.ALL UP1, P1 ;  /* 0x0000000000ff7886 */ /* 0x000fe20000820000 */
[----:B------:R-:W-:Y:S01]  /*0d60*/  UISETP.NE.AND UP4, UPT, UR10, URZ, UPT ;  /* 0x000000ff0a00728c */ /* 0x000fe2000bf85270 */
[----:B------:R-:W2:Y:S09]  /*0d70*/  FENCE.VIEW.ASYNC.S ;  /* 0x00000000000073c6 */ /* 0x000eb20000000000 */
[----:B--2---:R2:W4:Y:S01]  /*0d80*/  @!UP1 SYNCS.EXCH.64 URZ, [UR6+0xe0], UR12 ;  /* 0x0000e00c06ff95b2 */ /* 0x0045220008000100 */
[----:B---3--:R-:W-:-:S09]  /*0d90*/  UISETP.EQ.U32.AND UP1, UPT, UR8, 0x1, UPT ;  /* 0x000000010800788c */ /* 0x008fd2000bf22070 */
[----:B------:R-:W-:Y:S05]  /*0da0*/  BRA.U !UP1, `(.L_x_15) ;  /* 0x0000000109087547 */ /* 0x000fea000b800000 */
[----:B-1--4-:R-:W-:Y:S01]  /*0db0*/  UCGABAR_ARV ;  /* 0x00000000000079c7 */ /* 0x012fe20008000000 */
[----:B------:R-:W-:Y:S05]  /*0dc0*/  BRA `(.L_x_16) ;  /* 0x0000000000047947 */ /* 0x000fea0003800000 */
.L_x_15:
[----:B-1--4-:R-:W-:Y:S01]  /*0dd0*/  NOP ;  /* 0x0000000000007918 */ /* 0x012fe20000000000 */
.L_x_16:
[----:B------:R-:W1:Y:S01]  /*0de0*/  S2R R94, SR_CTAID.Y ;  /* 0x00000000005e7919 */ /* 0x000e620000002600 */
[----:B------:R-:W-:-:S05]  /*0df0*/  CS2R.32 R93, SR_CgaSize ;  /* 0x00000000005d7805 */ /* 0x000fca0000008a00 */
[----:B------:R-:W-:-:S05]  /*0e00*/  IMAD R93, R93, -0xa0, RZ ;  /* 0xffffff605d5d7824 */ /* 0x000fca00078e02ff */
[----:B--2---:R-:W-:-:S14]  /*0e10*/  R2UR UR6, R93 ;  /* 0x000000005d0672ca */ /* 0x004fdc00000e0000 */
[----:B------:R-:W2:Y:S01]  /*0e20*/  LDCU UR6, c[0x0][UR6+0x2b4] ;  /* 0x00005680060677ac */ /* 0x000ea20008000800 */
[----:B------:R-:W-:-:S05]  /*0e30*/  CS2R.32 R0, SR_CgaSize ;  /* 0x0000000000007805 */ /* 0x000fca0000008a00 */
[----:B------:R-:W-:-:S06]  /*0e40*/  IMAD R0, R0, -0xa0, RZ ;  /* 0xffffff6000007824 */ /* 0x000fcc00078e02ff */
[----:B------:R-:W3:Y:S01]  /*0e50*/  LDC R0, c[0x0][R0+0x2a4] ;  /* 0x0000a90000007b82 */ /* 0x000ee20000000800 */
[----:B------:R-:W-:Y:S01]  /*0e60*/  PRMT R8, RZ, 0x7610, R8 ;  /* 0x00007610ff087816 */ /* 0x000fe20000000008 */
[----:B------:R-:W4:Y:S01]  /*0e70*/  S2R R11, SR_CTAID.X ;  /* 0x00000000000b7919 */ /* 0x000f220000002500 */
[----:B------:R-:W-:-:S05]  /*0e80*/  CS2R.32 R93, SR_CgaSize ;  /* 0x00000000005d7805 */ /* 0x000fca0000008a00 */
[----:B------:R-:W-:-:S05]  /*0e90*/  IMAD R93, R93, -0xa0, RZ ;  /* 0xffffff605d5d7824 */ /* 0x000fca00078e02ff */
[----:B------:R-:W-:-:S14]  /*0ea0*/  R2UR UR8, R93 ;  /* 0x000000005d0872ca */ /* 0x000fdc00000e0000 */
[----:B------:R-:W3:Y:S01]  /*0eb0*/  LDCU UR8, c[0x0][UR8+0x2b0] ;  /* 0x00005600080877ac */ /* 0x000ee20008000800 */
[----:B------:R-:W-:Y:S01]  /*0ec0*/  UISETP.NE.AND UP2, UPT, UR10, 0x2, UPT ;  /* 0x000000020a00788c */ /* 0x000fe2000bf45270 */
[----:B------:R-:W2:Y:S01]  /*0ed0*/  LDC R9, c[0x0][0xb24] ;  /* 0x0002c900ff097b82 */ /* 0x000ea20000000800 */
[----:B------:R-:W-:-:S05]  /*0ee0*/  CS2R.32 R2, SR_CgaSize ;  /* 0x0000000000027805 */ /* 0x000fca0000008a00 */
[----:B------:R-:W-:-:S06]  /*0ef0*/  IMAD R2, R2, -0xa0, RZ ;  /* 0xffffff6002027824 */ /* 0x000fcc00078e02ff */
[----:B------:R-:W3:Y:S08]  /*0f00*/  LDC R2, c[0x0][R2+0x2a0] ;  /* 0x0000a80002027b82 */ /* 0x000ef00000000800 */
[----:B------:R-:W3:Y:S01]  /*0f10*/  LDC R40, c[0x0][0xb24] ;  /* 0x0002c900ff287b82 */ /* 0x000ee20000000800 */
[----:B-1----:R-:W-:-:S07]  /*0f20*/  I2FP.F32.U32 R3, R94 ;  /* 0x0000005e00037245 */ /* 0x002fce0000201000 */
[----:B------:R-:W1:Y:S01]  /*0f30*/  S2UR UR36, SR_CTAID.Z ;  /* 0x00000000002479c3 */ /* 0x000e620000002700 */
[----:B--2---:R-:W-:Y:S01]  /*0f40*/  ISETP.GE.AND P0, PT, R9, 0x1, PT ;  /* 0x000000010900780c */ /* 0x004fe20003f06270 */
[----:B----4-:R-:W-:Y:S01]  /*0f50*/  IMAD.MOV.U32 R93, RZ, RZ, R11 ;  /* 0x000000ffff5d7224 */ /* 0x010fe200078e000b */
[----:B------:R-:W-:Y:S01]  /*0f60*/  I2FP.F32.U32 R4, R11 ;  /* 0x0000000b00047245 */ /* 0x000fe20000201000 */
[----:B------:R-:W-:Y:S01]  /*0f70*/  FMUL R3, R3, UR6 ;  /* 0x0000000603037c20 */ /* 0x000fe20008400000 */
[----:B------:R-:W2:Y:S03]  /*0f80*/  LDCU UR6, c[0x0][0xb30] ;  /* 0x00016600ff0677ac */ /* 0x000ea60008000800 */
[----:B---3--:R-:W-:Y:S01]  /*0f90*/  FMUL R4, R4, UR8 ;  /* 0x0000000804047c20 */ /* 0x008fe20008400000 */
[----:B------:R-:W3:Y:S08]  /*0fa0*/  F2I.U32.TRUNC.NTZ R81, R3 ;  /* 0x0000000300517305 */ /* 0x000ef0000020f000 */
[----:B------:R-:W4:Y:S01]  /*0fb0*/  F2I.U32.TRUNC.NTZ R92, R4 ;  /* 0x00000004005c7305 */ /* 0x000f22000020f000 */
[----:B--2---:R-:W-:Y:S01]  /*0fc0*/  UISETP.NE.AND UP3, UPT, UR6, 0x1, UPT ;  /* 0x000000010600788c */ /* 0x004fe2000bf65270 */
[----:B---3--:R-:W-:-:S05]  /*0fd0*/  IADD3 R81, PT, PT, -R81, RZ, RZ ;  /* 0x000000ff51517210 */ /* 0x008fca0007ffe1ff */
[----:B------:R-:W-:Y:S01]  /*0fe0*/  IMAD R81, R0, R81, R94 ;  /* 0x0000005100517224 */ /* 0x000fe200078e025e */
[----:B------:R-:W-:Y:S01]  /*0ff0*/  PRMT R0, RZ, 0x7610, R0 ;  /* 0x00007610ff007816 */ /* 0x000fe20000000000 */
[----:B----4-:R-:W-:-:S04]  /*1000*/  IMAD.MOV R92, RZ, RZ, -R92 ;  /* 0x000000ffff5c7224 */ /* 0x010fc800078e0a5c */
[----:B------:R-:W-:Y:S01]  /*1010*/  IMAD R92, R2, R92, R11 ;  /* 0x0000005c025c7224 */ /* 0x000fe200078e020b */
[----:B-1----:R-:W-:Y:S06]  /*1020*/  BRA.U UP4, `(.L_x_17) ;  /* 0x0000000104247547 */ /* 0x002fec000b800000 */
[----:B------:R-:W-:Y:S01]  /*1030*/  ISETP.NE.AND P1, PT, R81, RZ, PT ;  /* 0x000000ff5100720c */ /* 0x000fe20003f25270 */
[----:B------:R-:W-:Y:S01]  /*1040*/  IMAD.MOV.U32 R0, RZ, RZ, 0x3 ;  /* 0x00000003ff007424 */ /* 0x000fe200078e00ff */
[C---:B------:R-:W-:Y:S02]  /*1050*/  LOP3.LUT R3, R92.reuse, 0xfffffffe, RZ, 0xc0, !PT ;  /* 0xfffffffe5c037812 */ /* 0x040fe400078ec0ff */
[----:B------:R-:W-:Y:S02]  /*1060*/  ISETP.LT.U32.OR P1, PT, R92, 0x2, !P1 ;  /* 0x000000025c00780c */ /* 0x000fe40004f21470 */
[----:B------:R-:W-:Y:S02]  /*1070*/  SHF.L.U32 R0, R0, R3, RZ ;  /* 0x0000000300007219 */ /* 0x000fe400000006ff */
[----:B------:R-:W-:Y:S02]  /*1080*/  SEL R5, RZ, 0x1, !P1 ;  /* 0x00000001ff057807 */ /* 0x000fe40004800000 */
[----:B------:R-:W-:-:S05]  /*1090*/  SEL R2, RZ, 0x2, !P1 ;  /* 0x00000002ff027807 */ /* 0x000fca0004800000 */
[----:B------:R-:W-:-:S05]  /*10a0*/  IMAD.IADD R2, R5, 0x1, R2 ;  /* 0x0000000105027824 */ /* 0x000fca00078e0202 */
[----:B------:R-:W-:Y:S02]  /*10b0*/  PRMT R8, R2, 0x7610, R8 ;  /* 0x0000761002087816 */ /* 0x000fe40000000008 */
.L_x_17:
[----:B------:R-:W-:Y:S05]  /*10c0*/  @!P0 BRA `(.L_x_18) ;  /* 0x0000000000b88947 */ /* 0x000fea0003800000 */
[----:B------:R-:W1:Y:S01]  /*10d0*/  LDC.64 R4, c[0x0][0xb18] ;  /* 0x0002c600ff047b82 */ /* 0x000e620000000a00 */
[----:B------:R-:W-:-:S07]  /*10e0*/  ISETP.NE.AND P0, PT, R9, 0x1, PT ;  /* 0x000000010900780c */ /* 0x000fce0003f05270 */
[----:B------:R-:W2:Y:S08]  /*10f0*/  LDC R14, c[0x0][0xb0c] ;  /* 0x0002c300ff0e7b82 */ /* 0x000eb00000000800 */
[----:B------:R-:W3:Y:S08]  /*1100*/  LDC R13, c[0x0][0x370] ;  /* 0x0000dc00ff0d7b82 */ /* 0x000ef00000000800 */
[----:B------:R-:W4:Y:S01]  /*1110*/  LDC R16, c[0x0][0x374] ;  /* 0x0000dd00ff107b82 */ /* 0x000f220000000800 */
[----:B-1----:R-:W-:-:S07]  /*1120*/  ISETP.NE.AND P1, PT, R4, 0x1, PT ;  /* 0x000000010400780c */ /* 0x002fce0003f25270 */
[----:B------:R-:W3:Y:S01]  /*1130*/  LDC.64 R6, c[0x0][0xb10] ;  /* 0x0002c400ff067b82 */ /* 0x000ee20000000a00 */
[----:B--2---:R-:W-:-:S07]  /*1140*/  ISETP.NE.AND P2, PT, R14, 0x1, PT ;  /* 0x000000010e00780c */ /* 0x004fce0003f45270 */
[----:B------:R-:W1:Y:S08]  /*1150*/  LDC R12, c[0x0][0xb20] ;  /* 0x0002c800ff0c7b82 */ /* 0x000e700000000800 */
[----:B------:R-:W2:Y:S01]  /*1160*/  LDC.64 R2, c[0x0][0xb28] ;  /* 0x0002ca00ff027b82 */ /* 0x000ea20000000a00 */
[----:B----4-:R-:W-:-:S04]  /*1170*/  IMAD.HI.U32 R15, R16, R5, RZ ;  /* 0x00000005100f7227 */ /* 0x010fc800078e00ff */
[----:B------:R-:W-:-:S04]  /*1180*/  IMAD.HI.U32 R5, R94, R5, RZ ;  /* 0x000000055e057227 */ /* 0x000fc800078e00ff */
[----:B---3--:R-:W-:-:S04]  /*1190*/  IMAD.HI.U32 R18, R13, R6, RZ ;  /* 0x000000060d127227 */ /* 0x008fc800078e00ff */
[C---:B------:R-:W-:Y:S01]  /*11a0*/  IMAD.HI.U32 R20, R11.reuse, R6, RZ ;  /* 0x000000060b147227 */ /* 0x040fe200078e00ff */
[-C--:B------:R-:W-:Y:S02]  /*11b0*/  @P2 SHF.R.U32.HI R13, RZ, R7.reuse, R18 ;  /* 0x00000007ff0d2219 */ /* 0x080fe40000011612 */
[-C--:B-1----:R-:W-:Y:S02]  /*11c0*/  @P1 SHF.R.U32.HI R16, RZ, R12.reuse, R15 ;  /* 0x0000000cff101219 */ /* 0x082fe4000001160f */
[----:B------:R-:W-:Y:S02]  /*11d0*/  SHF.R.U32.HI R5, RZ, R12, R5 ;  /* 0x0000000cff057219 */ /* 0x000fe40000011605 */
[----:B------:R-:W-:Y:S02]  /*11e0*/  SHF.R.U32.HI R20, RZ, R7, R20 ;  /* 0x00000007ff147219 */ /* 0x000fe40000011614 */
[----:B------:R-:W-:Y:S01]  /*11f0*/  SEL R5, R94, R5, !P1 ;  /* 0x000000055e057207 */ /* 0x000fe20004800000 */
[----:B--2---:R-:W-:Y:S01]  /*1200*/  IMAD.HI.U32 R18, R16, R2, RZ ;  /* 0x0000000210127227 */ /* 0x004fe200078e00ff */
[----:B------:R-:W-:-:S02]  /*1210*/  SEL R93, R11, R20, !P2 ;  /* 0x000000140b5d7207 */ /* 0x000fc40005000000 */
[----:B------:R-:W-:Y:S01]  /*1220*/  IADD3 R7, PT, PT, -R5, RZ, RZ ;  /* 0x000000ff05077210 */ /* 0x000fe20007ffe1ff */
[----:B------:R-:W-:Y:S01]  /*1230*/  IMAD.HI.U32 R6, R13, R2, RZ ;  /* 0x000000020d067227 */ /* 0x000fe200078e00ff */
[----:B------:R-:W-:-:S03]  /*1240*/  @P0 SHF.R.U32.HI R16, RZ, R3, R18 ;  /* 0x00000003ff100219 */ /* 0x000fc60000011612 */
[----:B------:R-:W-:Y:S01]  /*1250*/  IMAD R7, R4, R7, R94 ;  /* 0x0000000704077224 */ /* 0x000fe200078e025e */
[----:B------:R-:W-:Y:S01]  /*1260*/  @P0 SHF.R.U32.HI R13, RZ, R3, R6 ;  /* 0x00000003ff0d0219 */ /* 0x000fe20000011606 */
[----:B------:R-:W-:-:S04]  /*1270*/  IMAD R16, R16, R9, RZ ;  /* 0x0000000910107224 */ /* 0x000fc800078e02ff */
[----:B------:R-:W-:Y:S01]  /*1280*/  IMAD R6, R13, R9, RZ ;  /* 0x000000090d067224 */ /* 0x000fe200078e02ff */
[----:B------:R-:W-:-:S04]  /*1290*/  ISETP.GE.AND P1, PT, R5, R16, PT ;  /* 0x000000100500720c */ /* 0x000fc80003f26270 */
[----:B------:R-:W-:Y:S01]  /*12a0*/  ISETP.GE.OR P1, PT, R93, R6, P1 ;  /* 0x000000065d00720c */ /* 0x000fe20000f26670 */
[----:B------:R-:W-:-:S05]  /*12b0*/  IMAD.HI.U32 R6, R5, R2, RZ ;  /* 0x0000000205067227 */ /* 0x000fca00078e00ff */
[----:B------:R-:W-:-:S04]  /*12c0*/  SHF.R.U32.HI R6, RZ, R3, R6 ;  /* 0x00000003ff067219 */ /* 0x000fc80000011606 */
[----:B------:R-:W-:-:S03]  /*12d0*/  SEL R6, R5, R6, !P0 ;  /* 0x0000000605067207 */ /* 0x000fc60004000000 */
[----:B------:R-:W-:Y:S01]  /*12e0*/  @!P1 IMAD.HI.U32 R12, R93, R2, RZ ;  /* 0x000000025d0c9227 */ /* 0x000fe200078e00ff */
[----:B------:R-:W-:-:S04]  /*12f0*/  IADD3 R2, PT, PT, -R6, RZ, RZ ;  /* 0x000000ff06027210 */ /* 0x000fc80007ffe1ff */
[----:B------:R-:W-:Y:S01]  /*1300*/  @!P1 SHF.R.U32.HI R12, RZ, R3, R12 ;  /* 0x00000003ff0c9219 */ /* 0x000fe2000001160c */
[----:B------:R-:W-:-:S03]  /*1310*/  IMAD R2, R9, R2, R5 ;  /* 0x0000000209027224 */ /* 0x000fc600078e0205 */
[----:B------:R-:W-:-:S05]  /*1320*/  @!P1 SEL R3, R93, R12, !P0 ;  /* 0x0000000c5d039207 */ /* 0x000fca0004000000 */
[--C-:B------:R-:W-:Y:S02]  /*1330*/  @!P1 IMAD.IADD R6, R6, 0x1, -R3.reuse ;  /* 0x0000000106069824 */ /* 0x100fe400078e0a03 */
[----:B------:R-:W-:Y:S01]  /*1340*/  @!P1 IMAD R3, R2, R13, R3 ;  /* 0x0000000d02039224 */ /* 0x000fe200078e0203 */
[----:B------:R-:W-:Y:S01]  /*1350*/  IADD3 R2, PT, PT, -R93, RZ, RZ ;  /* 0x000000ff5d027210 */ /* 0x000fe20007ffe1ff */
[----:B------:R-:W-:Y:S02]  /*1360*/  @!P1 IMAD R5, R6, R9, R93 ;  /* 0x0000000906059224 */ /* 0x000fe400078e025d */
[----:B------:R-:W-:Y:S02]  /*1370*/  @!P1 IMAD.MOV.U32 R93, RZ, RZ, R3 ;  /* 0x000000ffff5d9224 */ /* 0x000fe400078e0003 */
[----:B------:R-:W-:Y:S02]  /*1380*/  IMAD R2, R14, R2, R11 ;  /* 0x000000020e027224 */ /* 0x000fe400078e020b */
[----:B------:R-:W-:-:S02]  /*1390*/  IMAD R94, R5, R4, R7 ;  /* 0x00000004055e7224 */ /* 0x000fc400078e0207 */
[----:B------:R-:W-:Y:S02]  /*13a0*/  IMAD R93, R93, R14, R2 ;  /* 0x0000000e5d5d7224 */ /* 0x000fe400078e0202 */
.L_x_18:
[----:B------:R-:W-:Y:S05]  /*13b0*/  BRA.U UP3, `(.L_x_19) ;  /* 0x0000000103407547 */ /* 0x000fea000b800000 */
[----:B------:R-:W1:Y:S08]  /*13c0*/  LDC.64 R4, c[0x0][0xb10] ;  /* 0x0002c400ff047b82 */ /* 0x000e700000000a00 */
[----:B------:R-:W2:Y:S08]  /*13d0*/  LDC.64 R2, c[0x0][0xb18] ;  /* 0x0002c600ff027b82 */ /* 0x000eb00000000a00 */
[----:B------:R-:W3:Y:S08]  /*13e0*/  LDC R6, c[0x0][0xb20] ;  /* 0x0002c800ff067b82 */ /* 0x000ef00000000800 */
[----:B------:R-:W4:Y:S01]  /*13f0*/  LDC R12, c[0x0][0xb0c] ;  /* 0x0002c300ff0c7b82 */ /* 0x000f220000000800 */
[----:B-1----:R-:W-:-:S05]  /*1400*/  IMAD.HI.U32 R4, R93, R4, RZ ;  /* 0x000000045d047227 */ /* 0x002fca00078e00ff */
[----:B------:R-:W-:Y:S01]  /*1410*/  SHF.R.U32.HI R4, RZ, R5, R4 ;  /* 0x00000005ff047219 */ /* 0x000fe20000011604 */
[----:B--2---:R-:W-:Y:S01]  /*1420*/  IMAD.HI.U32 R3, R94, R3, RZ ;  /* 0x000000035e037227 */ /* 0x004fe200078e00ff */
[----:B------:R-:W-:-:S04]  /*1430*/  ISETP.NE.AND P0, PT, R2, 0x1, PT ;  /* 0x000000010200780c */ /* 0x000fc80003f05270 */
[----:B---3--:R-:W-:-:S04]  /*1440*/  SHF.R.U32.HI R3, RZ, R6, R3 ;  /* 0x00000006ff037219 */ /* 0x008fc80000011603 */
[----:B------:R-:W-:Y:S02]  /*1450*/  SEL R3, R94, R3, !P0 ;  /* 0x000000035e037207 */ /* 0x000fe40004000000 */
[----:B----4-:R-:W-:-:S04]  /*1460*/  ISETP.NE.AND P1, PT, R12, 0x1, PT ;  /* 0x000000010c00780c */ /* 0x010fc80003f25270 */
[----:B------:R-:W-:-:S05]  /*1470*/  SEL R6, R93, R4, !P1 ;  /* 0x000000045d067207 */ /* 0x000fca0004800000 */
[----:B------:R-:W-:Y:S02]  /*1480*/  IMAD.IADD R4, R3, 0x1, -R6 ;  /* 0x0000000103047824 */ /* 0x000fe400078e0a06 */
[----:B------:R-:W-:Y:S02]  /*1490*/  IMAD.IADD R3, R6, 0x1, -R3 ;  /* 0x0000000106037824 */ /* 0x000fe400078e0a03 */
[----:B------:R-:W-:Y:S02]  /*14a0*/  IMAD R93, R4, R12, R93 ;  /* 0x0000000c045d7224 */ /* 0x000fe400078e025d */
[----:B------:R-:W-:Y:S02]  /*14b0*/  IMAD R94, R3, R2, R94 ;  /* 0x00000002035e7224 */ /* 0x000fe400078e025e */
.L_x_19:
[----:B------:R-:W-:Y:S05]  /*14c0*/  BRA.U !UP1, `(.L_x_20) ;  /* 0x00000001090c7547 */ /* 0x000fea000b800000 */
[----:B------:R-:W-:Y:S01]  /*14d0*/  UCGABAR_WAIT ;  /* 0x0000000000007dc7 */ /* 0x000fe20008000000 */
[----:B------:R-:W-:Y:S01]  /*14e0*/  CCTL.IVALL ;  /* 0x00000000ff00798f */ /* 0x000fe20002000000 */
[----:B------:R-:W-:Y:S05]  /*14f0*/  BRA `(.L_x_21) ;  /* 0x0000000000047947 */ /* 0x000fea0003800000 */
.L_x_20:
[----:B------:R-:W-:Y:S06]  /*1500*/  BAR.SYNC.DEFER_BLOCKING 0x0 ;  /* 0x0000000000007b1d */ /* 0x000fec0000010000 */
.L_x_21:
[----:B------:R-:W-:Y:S05]  /*1510*/  BRA.U UP2, `(.L_x_22) ;  /* 0x0000001102b47547 */ /* 0x000fea000b800000 */
[----:B------:R-:W1:Y:S01]  /*1520*/  LDCU UR15, c[0x0][0x38c] ;  /* 0x00007180ff0f77ac */ /* 0x000e620008000800 */
[----:B------:R-:W2:Y:S01]  /*1530*/  LDC R9, c[0x0][0x370] ;  /* 0x0000dc00ff097b82 */ /* 0x000ea20000000800 */
[C---:B------:R-:W-:Y:S01]  /*1540*/  IMAD.SHL.U32 R17, R11.reuse, 0x20, RZ ;  /* 0x000000200b117824 */ /* 0x040fe200078e00ff */
[----:B------:R-:W-:Y:S01]  /*1550*/  PLOP3.LUT P1, PT, PT, PT, UP5, 0x80, 0x8 ;  /* 0x000000000008781c */ /* 0x000fe20003f2f058 */
[----:B------:R-:W-:Y:S01]  /*1560*/  UISETP.NE.AND UP1, UPT, UR10, URZ, UPT ;  /* 0x000000ff0a00728c */ /* 0x000fe2000bf25270 */
[----:B------:R-:W-:Y:S01]  /*1570*/  ISETP.NE.AND P4, PT, R10, RZ, P5 ;  /* 0x000000ff0a00720c */ /* 0x000fe20002f85270 */
[----:B------:R-:W-:Y:S01]  /*1580*/  IMAD.SHL.U32 R16, R11, 0x40, RZ ;  /* 0x000000400b107824 */ /* 0x000fe200078e00ff */
[----:B------:R-:W-:Y:S01]  /*1590*/  PLOP3.LUT P1, PT, P1, PT, PT, 0x8, 0x80 ;  /* 0x000000000080781c */ /* 0x000fe20000f2e170 */
[----:B------:R-:W-:Y:S01]  /*15a0*/  IMAD.MOV.U32 R15, RZ, RZ, 0x1 ;  /* 0x00000001ff0f7424 */ /* 0x000fe200078e00ff */
[----:B------:R-:W3:Y:S01]  /*15b0*/  LDC R0, c[0x0][0x374] ;  /* 0x0000dd00ff007b82 */ /* 0x000ee20000000800 */
[----:B------:R-:W-:Y:S01]  /*15c0*/  IMAD.MOV.U32 R14, RZ, RZ, RZ ;  /* 0x000000ffff0e7224 */ /* 0x000fe200078e00ff */
[----:B------:R-:W-:Y:S01]  /*15d0*/  CS2R R12, SRZ ;  /* 0x00000000000c7805 */ /* 0x000fe2000001ff00 */
[----:B------:R-:W-:Y:S01]  /*15e0*/  IMAD.MOV.U32 R10, RZ, RZ, 0x1 ;  /* 0x00000001ff0a7424 */ /* 0x000fe200078e00ff */
[----:B------:R-:W-:Y:S01]  /*15f0*/  LOP3.LUT R17, R17, 0x20, RZ, 0xc0, !PT ;  /* 0x0000002011117812 */ /* 0x000fe200078ec0ff */
[----:B------:R-:W4:Y:S01]  /*1600*/  LDCU.64 UR24, c[0x0][0x348] ;  /* 0x00006900ff1877ac */ /* 0x000f220008000a00 */
[----:B-1----:R-:W-:-:S02]  /*1610*/  UIADD3 UR4, UPT, UPT, UR15, 0x7f, URZ ;  /* 0x0000007f0f047890 */ /* 0x002fc4000fffe0ff */
[----:B------:R-:W-:Y:S02]  /*1620*/  USEL UR7, UR7, 0x2, UP1 ;  /* 0x0000000207077887 */ /* 0x000fe40008800000 */
[----:B------:R-:W-:Y:S01]  /*1630*/  USHF.R.S32.HI UR22, URZ, 0x1f, UR4 ;  /* 0x0000001fff167899 */ /* 0x000fe20008011404 */
[----:B------:R-:W-:-:S03]  /*1640*/  UMOV UR13, URZ ;  /* 0x000000ff000d7c82 */ /* 0x000fc60008000000 */
[----:B------:R-:W-:Y:S02]  /*1650*/  ULEA.HI UR22, UR22, UR4, URZ, 0x7 ;  /* 0x0000000416167291 */ /* 0x000fe4000f8f38ff */
[----:B------:R-:W-:Y:S02]  /*1660*/  UIADD3 UR4, UPT, UPT, UR15, -0x1, URZ ;  /* 0xffffffff0f047890 */ /* 0x000fe4000fffe0ff */
[----:B------:R-:W-:Y:S02]  /*1670*/  USHF.R.S32.HI UR22, URZ, 0x7, UR22 ;  /* 0x00000007ff167899 */ /* 0x000fe40008011416 */
[----:B------:R-:W-:Y:S02]  /*1680*/  UISETP.GE.U32.AND UP2, UPT, UR4, -0xff, UPT ;  /* 0xffffff010400788c */ /* 0x000fe4000bf46070 */
[----:B------:R-:W-:Y:S02]  /*1690*/  UISETP.LT.U32.AND UP0, UPT, UR22, 0x4, UPT ;  /* 0x000000041600788c */ /* 0x000fe4000bf01070 */
[----:B------:R-:W-:-:S02]  /*16a0*/  UIADD3 UR15, UPT, UPT, UR15, 0xfe, URZ ;  /* 0x000000fe0f0f7890 */ /* 0x000fc4000fffe0ff */
[----:B------:R-:W-:-:S04]  /*16b0*/  USEL UR21, UR22, 0x4, UP0 ;  /* 0x0000000416157887 */ /* 0x000fc80008000000 */
[----:B------:R-:W-:Y:S02]  /*16c0*/  UIADD3 UR6, UPT, UPT, UR21, -0x1, URZ ;  /* 0xffffffff15067890 */ /* 0x000fe4000fffe0ff */
[----:B------:R-:W-:Y:S02]  /*16d0*/  @UP2 UIADD3 UR6, UPT, UPT, UR21, URZ, URZ ;  /* 0x000000ff15062290 */ /* 0x000fe4000fffe0ff */
[----:B------:R-:W-:Y:S02]  /*16e0*/  UIADD3 UR14, UPT, UPT, UR22, -UR21, URZ ;  /* 0x80000015160e7290 */ /* 0x000fe4000fffe0ff */
[----:B------:R-:W-:Y:S02]  /*16f0*/  UIADD3 UR5, UPT, UPT, UR6, 0x1, URZ ;  /* 0x0000000106057890 */ /* 0x000fe4000fffe0ff */
[----:B--2-4-:R-:W-:-:S12]  /*1700*/  UIADD3 UR6, UPT, UPT, -UR6, URZ, URZ ;  /* 0x000000ff06067290 */ /* 0x014fd8000fffe1ff */
.L_x_42:
[----:B------:R-:W-:Y:S01]  /*1710*/  UISETP.NE.AND UP0, UPT, UR37, URZ, UPT ;  /* 0x000000ff2500728c */ /* 0x000fe2000bf05270 */
[----:B------:R-:W1:Y:S08]  /*1720*/  S2UR UR37, SR_CgaCtaId ;  /* 0x00000000002579c3 */ /* 0x000e700000008800 */
[----:B------:R-:W-:Y:S05]  /*1730*/  BRA.U UP0, `(.L_x_23) ;  /* 0x0000000100347547 */ /* 0x000fea000b800000 */
[----:B------:R-:W2:Y:S01]  /*1740*/  S2R R2, SR_CgaCtaId ;  /* 0x0000000000027919 */ /* 0x000ea20000008800 */
[----:B------:R-:W-:-:S04]  /*1750*/  MOV R3, 0x400 ;  /* 0x0000040000037802 */ /* 0x000fc80000000f00 */
[----:B--2---:R-:W-:Y:S02]  /*1760*/  LEA R3, R2, R3, 0x18 ;  /* 0x0000000302037211 */ /* 0x004fe400078ec0ff */
[----:B------:R-:W-:-:S03]  /*1770*/  SHF.L.U32 R2, R10, 0x1f, RZ ;  /* 0x0000001f0a027819 */ /* 0x000fc600000006ff */
[----:B------:R-:W-:-:S04]  /*1780*/  IMAD R3, R12, 0x8, R3 ;  /* 0x000000080c037824 */ /* 0x000fc800078e0203 */
[----:B------:R-:W2:Y:S02]  /*1790*/  SYNCS.PHASECHK.TRANS64.TRYWAIT P0, [R3+URZ+0xd0], R2 ;  /* 0x0000d002030075a7 */ /* 0x000ea400080011ff */
[----:B--2---:R-:W-:Y:S05]  /*17a0*/  @!P0 BRA `(.L_x_24) ;  /* 0x0000005000348947 */ /* 0x004fea0003800000 */
.L_x_113:
[----:B------:R-:W-:Y:S01]  /*17b0*/  VIADD R12, R12, 0x1 ;  /* 0x000000010c0c7836 */ /* 0x000fe20000000000 */
[----:B------:R2:W-:Y:S04]  /*17c0*/  SYNCS.ARRIVE.TRANS64.A1T0 RZ, [R3+URZ+0xc0], RZ ;  /* 0x0000c0ff03ff79a7 */ /* 0x0005e800081000ff */
[----:B------:R-:W-:-:S04]  /*17d0*/  ISETP.NE.AND P0, PT, R12, 0x2, PT ;  /* 0x000000020c00780c */ /* 0x000fc80003f05270 */
[----:B------:R-:W-:Y:S02]  /*17e0*/  SEL R12, R12, RZ, P0 ;  /* 0x000000ff0c0c7207 */ /* 0x000fe40000000000 */
[----:B--2---:R-:W-:-:S04]  /*17f0*/  SEL R3, RZ, 0x1, P0 ;  /* 0x00000001ff037807 */ /* 0x004fc80000000000 */
[----:B------:R-:W-:-:S07]  /*1800*/  LOP3.LUT R10, R10, R3, RZ, 0x3c, !PT ;  /* 0x000000030a0a7212 */ /* 0x000fce00078e3cff */
.L_x_23:
[----:B------:R-:W-:Y:S01]  /*1810*/  UMOV UR4, 0x400 ;  /* 0x0000040000047882 */ /* 0x000fe20000000000 */
[----:B------:R-:W-:Y:S01]  /*1820*/  LEA.HI R3, R93, R93, RZ, 0x1 ;  /* 0x0000005d5d037211 */ /* 0x000fe200078f08ff */
[----:B-1----:R-:W-:Y:S01]  /*1830*/  ULEA UR4, UR37, UR4, 0x18 ;  /* 0x0000000425047291 */ /* 0x002fe2000f8ec0ff */
[----:B------:R-:W-:Y:S01]  /*1840*/  SHF.L.U32 R2, R15, 0x1f, RZ ;  /* 0x0000001f0f027819 */ /* 0x000fe200000006ff */
[----:B------:R-:W-:Y:S01]  /*1850*/  UISETP.GE.U32.AND UP0, UPT, UR15, 0xff, UPT ;  /* 0x000000ff0f00788c */ /* 0x000fe2000bf06070 */
[----:B------:R-:W-:Y:S01]  /*1860*/  R2UR UR35, R16 ;  /* 0x00000000102372ca */ /* 0x000fe200000e0000 */
[----:B------:R-:W-:Y:S01]  /*1870*/  ULEA UR8, UR13, UR4, 0x3 ;  /* 0x000000040d087291 */ /* 0x000fe2000f8e18ff */
[----:B------:R-:W-:Y:S01]  /*1880*/  IMAD.SHL.U32 R3, R3, 0x40, RZ ;  /* 0x0000004003037824 */ /* 0x000fe200078e00ff */
[----:B------:R-:W-:Y:S01]  /*1890*/  R2UR UR11, R17 ;  /* 0x00000000110b72ca */ /* 0x000fe200000e0000 */
[----:B------:R-:W-:-:S03]  /*18a0*/  UMOV UR23, URZ ;  /* 0x000000ff00177c82 */ /* 0x000fc60008000000 */
[----:B------:R-:W-:-:S03]  /*18b0*/  LOP3.LUT R3, R3, 0xffffff80, RZ, 0xc0, !PT ;  /* 0xffffff8003037812 */ /* 0x000fc600078ec0ff */
[----:B------:R1:W2:Y:S01]  /*18c0*/  SYNCS.PHASECHK.TRANS64.TRYWAIT P0, [UR8+0x20], R2 ;  /* 0x00002002ff0075a7 */ /* 0x0002a20008001108 */
[----:B------:R-:W-:Y:S02]  /*18d0*/  R2UR UR9, R3 ;  /* 0x00000000030972ca */ /* 0x000fe400000e0000 */
[----:B------:R-:W-:-:S11]  /*18e0*/  R2UR UR8, R94 ;  /* 0x000000005e0872ca */ /* 0x000fd600000e0000 */
[----:B------:R-:W-:Y:S02]  /*18f0*/  ULOP3.LUT UR35, UR9, 0x40, UR35, 0xf8, !UPT ;  /* 0x0000004009237892 */ /* 0x000fe4000f8ef823 */
[----:B------:R-:W-:Y:S01]  /*1900*/  ULEA UR11, UR8, UR11, 0x6 ;  /* 0x0000000b080b7291 */ /* 0x000fe2000f8e30ff */
[----:B------:R-:W-:Y:S11]  /*1910*/  BRA.U !UP0, `(.L_x_25) ;  /* 0x0000000108c07547 */ /* 0x000ff6000b800000 */
[----:B------:R-:W-:Y:S01]  /*1920*/  UMOV UR16, UR6 ;  /* 0x0000000600107c82 */ /* 0x000fe20008000000 */
[----:B------:R-:W-:Y:S01]  /*1930*/  UMOV UR17, UR13 ;  /* 0x0000000d00117c82 */ /* 0x000fe20008000000 */
[----:B------:R-:W-:-:S05]  /*1940*/  UMOV UR34, URZ ;  /* 0x000000ff00227c82 */ /* 0x000fca0008000000 */
.L_x_31:
[----:B------:R-:W-:Y:S01]  /*1950*/  ULEA UR33, UR17, UR4, 0x3 ;  /* 0x0000000411217291 */ /* 0x000fe2000f8e18ff */
[----:B------:R-:W-:Y:S01]  /*1960*/  @P5 MOV R3, 0x6000 ;  /* 0x0000600000035802 */ /* 0x000fe20000000f00 */
[----:B-12-4-:R-:W-:Y:S10]  /*1970*/  @P0 BRA `(.L_x_26) ;  /* 0x00000000000c0947 */ /* 0x016ff40003800000 */
[----:B------:R-:W-:-:S04]  /*1980*/  SHF.L.U32 R5, R15, 0x1f, RZ ;  /* 0x0000001f0f057819 */ /* 0x000fc800000006ff */
[----:B------:R-:W2:Y:S02]  /*1990*/  SYNCS.PHASECHK.TRANS64.TRYWAIT P0, [UR33+0x20], R5 ;  /* 0x00002005ff0075a7 */ /* 0x000ea40008001121 */
[----:B--2---:R-:W-:Y:S05]  /*19a0*/  @!P0 BRA `(.L_x_27) ;  /* 0x0000004c00c88947 */ /* 0x004fea0003800000 */
.L_x_26:
[----:B------:R2:W-:Y:S01]  /*19b0*/  @P5 SYNCS.ARRIVE.TRANS64 RZ, [UR33], R3 ;  /* 0x00000003ffff59a7 */ /* 0x0005e20008000021 */
[----:B------:R-:W-:Y:S02]  /*19c0*/  ULOP3.LUT UR8, UR7, 0x2, URZ, 0xfc, !UPT ;  /* 0x0000000207087892 */ /* 0x000fe4000f8efcff */
[----:B------:R-:W-:Y:S02]  /*19d0*/  UIADD3 UR16, UPT, UPT, UR16, 0x1, URZ ;  /* 0x0000000110107890 */ /* 0x000fe4000fffe0ff */
[----:B------:R-:W-:Y:S02]  /*19e0*/  UISETP.NE.AND UP0, UPT, UR8, 0x2, UPT ;  /* 0x000000020800788c */ /* 0x000fe4000bf05270 */
[----:B------:R-:W-:-:S07]  /*19f0*/  UISETP.NE.AND UP2, UPT, UR16, 0x1, UPT ;  /* 0x000000011000788c */ /* 0x000fce000bf45270 */
[----:B------:R-:W-:Y:S05]  /*1a00*/  BRA.U UP0, `(.L_x_28) ;  /* 0x0000000100047547 */ /* 0x000fea000b800000 */
[----:B------:R-:W-:Y:S05]  /*1a10*/  BPT.TRAP 0x1 ;  /* 0x000000040000795c */ /* 0x000fea0000300000 */
.L_x_28:
[----:B------:R-:W-:Y:S04]  /*1a20*/  BSSY.RECONVERGENT B0, `(.L_x_29) ;  /* 0x0000003000007945 */ /* 0x000fe80003800200 */
[----:B------:R-:W-:Y:S05]  /*1a30*/  @!P4 BRA `(.L_x_30) ;  /* 0x000000000004c947 */ /* 0x000fea0003800000 */
[----:B------:R-:W-:Y:S05]  /*1a40*/  BPT.TRAP 0x1 ;  /* 0x000000040000795c */ /* 0x000fea0000300000 */
.L_x_30:
[----:B------:R-:W-:Y:S05]  /*1a50*/  BSYNC.RECONVERGENT B0 ;  /* 0x0000000000007941 */ /* 0x000fea0003800200 */
.L_x_29:
[----:B------:R-:W-:Y:S02]  /*1a60*/  UIADD3 UR13, UPT, UPT, UR17, 0x1, URZ ;  /* 0x00000001110d7890 */ /* 0x000fe4000fffe0ff */
[----:B------:R-:W-:Y:S02]  /*1a70*/  ULEA UR32, UR17, UR4, 0xd ;  /* 0x0000000411207291 */ /* 0x000fe4000f8e68ff */
[----:B------:R-:W-:Y:S02]  /*1a80*/  UISETP.NE.AND UP0, UPT, UR13, 0x4, UPT ;  /* 0x000000040d00788c */ /* 0x000fe4000bf05270 */
[----:B------:R-:W-:Y:S02]  /*1a90*/  UIADD3 UR28, UP1, UPT, UR24, 0x80, URZ ;  /* 0x00000080181c7890 */ /* 0x000fe4000ff3e0ff */
[----:B------:R-:W-:Y:S02]  /*1aa0*/  USEL UR9, URZ, 0x1, UP0 ;  /* 0x00000001ff097887 */ /* 0x000fe40008000000 */
[----:B------:R-:W-:-:S02]  /*1ab0*/  USEL UR13, UR13, URZ, UP0 ;  /* 0x000000ff0d0d7287 */ /* 0x000fc40008000000 */
[----:B------:R-:W-:Y:S02]  /*1ac0*/  UIADD3 UR26, UP0, UPT, UR24, 0x180, URZ ;  /* 0x00000180181a7890 */ /* 0x000fe4000ff1e0ff */
[----:B------:R-:W-:Y:S01]  /*1ad0*/  ULEA UR8, UR13, UR4, 0x3 ;  /* 0x000000040d087291 */ /* 0x000fe2000f8e18ff */
[----:B------:R-:W-:Y:S01]  /*1ae0*/  LOP3.LUT R15, R15, UR9, RZ, 0x3c, !PT ;  /* 0x000000090f0f7c12 */ /* 0x000fe2000f8e3cff */
[----:B------:R-:W-:Y:S02]  /*1af0*/  ULOP3.LUT UR33, UR33, 0xfefffff8, URZ, 0xc0, !UPT ;  /* 0xfefffff821217892 */ /* 0x000fe4000f8ec0ff */
[----:B------:R-:W-:Y:S01]  /*1b00*/  UIADD3.X UR29, UPT, UPT, URZ, UR25, URZ, UP1, !UPT ;  /* 0x00000019ff1d7290 */ /* 0x000fe20008ffe4ff */
[----:B-1----:R-:W-:Y:S01]  /*1b10*/  SHF.L.U32 R2, R15, 0x1f, RZ ;  /* 0x0000001f0f027819 */ /* 0x002fe200000006ff */
[----:B------:R-:W-:Y:S02]  /*1b20*/  UIADD3 UR32, UPT, UPT, UR32, 0x2400, URZ ;  /* 0x0000240020207890 */ /* 0x000fe4000fffe0ff */
[----:B------:R-:W-:Y:S01]  /*1b30*/  UIADD3.X UR27, UPT, UPT, URZ, UR25, URZ, UP0, !UPT ;  /* 0x00000019ff1b7290 */ /* 0x000fe200087fe4ff */
[----:B------:R4:W1:Y:S01]  /*1b40*/  SYNCS.PHASECHK.TRANS64.TRYWAIT P0, [UR8+0x20], R2 ;  /* 0x00002002ff0075a7 */ /* 0x0008620008001108 */
[----:B------:R-:W-:Y:S01]  /*1b50*/  ULEA UR8, UR17, UR4, 0xc ;  /* 0x0000000411087291 */ /* 0x000fe2000f8e60ff */
[----:B------:R-:W-:Y:S01]  /*1b60*/  UMOV UR18, 0x0 ;  /* 0x0000000000127882 */ /* 0x000fe20000000000 */
[----:B------:R-:W-:-:S02]  /*1b70*/  UMOV UR19, 0x10000000 ;  /* 0x1000000000137882 */ /* 0x000fc40000000000 */
[----:B------:R-:W-:Y:S01]  /*1b80*/  UIADD3 UR8, UPT, UPT, UR8, 0xa400, URZ ;  /* 0x0000a40008087890 */ /* 0x000fe2000fffe0ff */
[----:B------:R2:W-:Y:S01]  /*1b90*/  UTMALDG.3D.2CTA [UR32], [UR28], desc[UR18] ;  /* 0x000012201c0075b4 */ /* 0x0005e20008211000 */
[----:B------:R-:W-:Y:S01]  /*1ba0*/  UMOV UR10, UR34 ;  /* 0x00000022000a7c82 */ /* 0x000fe20008000000 */
[----:B------:R-:W-:Y:S01]  /*1bb0*/  UMOV UR12, UR36 ;  /* 0x00000024000c7c82 */ /* 0x000fe20008000000 */
[----:B------:R-:W-:Y:S01]  /*1bc0*/  UMOV UR9, UR33 ;  /* 0x0000002100097c82 */ /* 0x000fe20008000000 */
[----:B------:R-:W-:Y:S01]  /*1bd0*/  UMOV UR23, UR5 ;  /* 0x0000000500177c82 */ /* 0x000fe20008000000 */
[----:B------:R-:W-:-:S03]  /*1be0*/  UMOV UR17, UR13 ;  /* 0x0000000d00117c82 */ /* 0x000fc60008000000 */
[----:B------:R4:W-:Y:S01]  /*1bf0*/  UTMALDG.3D.2CTA [UR8], [UR26], desc[UR18] ;  /* 0x000012081a0075b4 */ /* 0x0009e20008211000 */
[----:B--2---:R-:W-:Y:S01]  /*1c00*/  UIADD3 UR34, UPT, UPT, UR34, 0x80, URZ ;  /* 0x0000008022227890 */ /* 0x004fe2000fffe0ff */
[----:B------:R-:W-:Y:S11]  /*1c10*/  BRA.U UP2, `(.L_x_31) ;  /* 0xfffffffd024c7547 */ /* 0x000ff6000b83ffff */
.L_x_25:
[----:B----4-:R-:W-:Y:S01]  /*1c20*/  ULEA UR8, UR13, UR4, 0x3 ;  /* 0x000000040d087291 */ /* 0x010fe2000f8e18ff */
[----:B-1----:R-:W-:Y:S01]  /*1c30*/  SHF.L.U32 R2, R15, 0x1f, RZ ;  /* 0x0000001f0f027819 */ /* 0x002fe200000006ff */
[----:B------:R-:W-:Y:S01]  /*1c40*/  @!P1 SYNCS.ARRIVE.TRANS64.A1T0 RZ, [UR4+0x58], RZ ;  /* 0x000058ffffff99a7 */ /* 0x000fe20008100004 */
[----:B------:R-:W-:-:S06]  /*1c50*/  UISETP.GT.AND UP0, UPT, UR22, UR21, UPT ;  /* 0x000000151600728c */ /* 0x000fcc000bf04270 */
[----:B--2---:R1:W2:Y:S03]  /*1c60*/  SYNCS.PHASECHK.TRANS64.TRYWAIT P0, [UR8+0x20], R2 ;  /* 0x00002002ff0075a7 */ /* 0x0042a60008001108 */
[----:B------:R-:W-:Y:S05]  /*1c70*/  BRA.U !UP0, `(.L_x_32) ;  /* 0x0000000108c07547 */ /* 0x000fea000b800000 */
[----:B------:R-:W-:Y:S01]  /*1c80*/  UIADD3 UR26, UPT, UPT, UR14, UR23, URZ ;  /* 0x000000170e1a7290 */ /* 0x000fe2000fffe0ff */
[----:B------:R-:W-:-:S11]  /*1c90*/  UMOV UR27, UR13 ;  /* 0x0000000d001b7c82 */ /* 0x000fd60008000000 */
.L_x_38:
[----:B------:R-:W-:Y:S01]  /*1ca0*/  ULEA UR17, UR27, UR4, 0x3 ;  /* 0x000000041b117291 */ /* 0x000fe2000f8e18ff */
[----:B--2---:R-:W-:Y:S01]  /*1cb0*/  @P5 MOV R3, 0x6000 ;  /* 0x0000600000035802 */ /* 0x004fe20000000f00 */
[----:B-12---:R-:W-:Y:S10]  /*1cc0*/  @P0 BRA `(.L_x_33) ;  /* 0x00000000000c0947 */ /* 0x006ff40003800000 */
[----:B------:R-:W-:-:S04]  /*1cd0*/  SHF.L.U32 R5, R15, 0x1f, RZ ;  /* 0x0000001f0f057819 */ /* 0x000fc800000006ff */
[----:B------:R-:W2:Y:S02]  /*1ce0*/  SYNCS.PHASECHK.TRANS64.TRYWAIT P0, [UR17+0x20], R5 ;  /* 0x00002005ff0075a7 */ /* 0x000ea40008001111 */
[----:B--2---:R-:W-:Y:S05]  /*1cf0*/  @!P0 BRA `(.L_x_34) ;  /* 0x0000004c000c8947 */ /* 0x004fea0003800000 */
.L_x_33:
[----:B------:R2:W-:Y:S01]  /*1d00*/  @P5 SYNCS.ARRIVE.TRANS64 RZ, [UR17], R3 ;  /* 0x00000003ffff59a7 */ /* 0x0005e20008000011 */
[----:B------:R-:W-:-:S04]  /*1d10*/  ULOP3.LUT UR8, UR7, 0x2, URZ, 0xfc, !UPT ;  /* 0x0000000207087892 */ /* 0x000fc8000f8efcff */
[----:B------:R-:W-:-:S09]  /*1d20*/  UISETP.NE.AND UP0, UPT, UR8, 0x2, UPT ;  /* 0x000000020800788c */ /* 0x000fd2000bf05270 */
[----:B------:R-:W-:Y:S05]  /*1d30*/  BRA.U UP0, `(.L_x_35) ;  /* 0x0000000100047547 */ /* 0x000fea000b800000 */
[----:B------:R-:W-:Y:S05]  /*1d40*/  BPT.TRAP 0x1 ;  /* 0x000000040000795c */ /* 0x000fea0000300000 */
.L_x_35:
[----:B------:R-:W-:Y:S04]  /*1d50*/  BSSY.RECONVERGENT B0, `(.L_x_36) ;  /* 0x0000003000007945 */ /* 0x000fe80003800200 */
[----:B------:R-:W-:Y:S05]  /*1d60*/  @!P4 BRA `(.L_x_37) ;  /* 0x000000000004c947 */ /* 0x000fea0003800000 */
[----:B------:R-:W-:Y:S05]  /*1d70*/  BPT.TRAP 0x1 ;  /* 0x000000040000795c */ /* 0x000fea0000300000 */
.L_x_37:
[----:B------:R-:W-:Y:S05]  /*1d80*/  BSYNC.RECONVERGENT B0 ;  /* 0x0000000000007941 */ /* 0x000fea0003800200 */
.L_x_36:
        /* <DEDUP_REMOVED lines=9> */
[----:B------:R-:W-:Y:S02]  /*1e20*/  USHF.L.U32 UR18, UR23, 0x7, URZ ;  /* 0x0000000717127899 */ /* 0x000fe400080006ff */
[----:B------:R-:W-:Y:S01]  /*1e30*/  ULOP3.LUT UR17, UR17, 0xfefffff8, URZ, 0xc0, !UPT ;  /* 0xfefffff811117892 */ /* 0x000fe2000f8ec0ff */
[----:B-1----:R-:W-:Y:S01]  /*1e40*/  SHF.L.U32 R2, R15, 0x1f, RZ ;  /* 0x0000001f0f027819 */ /* 0x002fe200000006ff */
[----:B------:R-:W-:Y:S02]  /*1e50*/  UIADD3 UR16, UPT, UPT, UR16, 0x2400, URZ ;  /* 0x0000240010107890 */ /* 0x000fe4000fffe0ff */
[----:B------:R-:W-:Y:S01]  /*1e60*/  UIADD3.X UR33, UPT, UPT, URZ, UR25, URZ, UP1, !UPT ;  /* 0x00000019ff217290 */ /* 0x000fe20008ffe4ff */
[----:B------:R4:W1:Y:S01]  /*1e70*/  SYNCS.PHASECHK.TRANS64.TRYWAIT P0, [UR8+0x20], R2 ;  /* 0x00002002ff0075a7 */ /* 0x0008620008001108 */
[----:B------:R-:W-:-:S02]  /*1e80*/  ULEA UR8, UR27, UR4, 0xc ;  /* 0x000000041b087291 */ /* 0x000fc4000f8e60ff */
[----:B------:R-:W-:Y:S02]  /*1e90*/  UIADD3.X UR31, UPT, UPT, URZ, UR25, URZ, UP0, !UPT ;  /* 0x00000019ff1f7290 */ /* 0x000fe400087fe4ff */
[----:B------:R-:W-:Y:S01]  /*1ea0*/  UIADD3 UR8, UPT, UPT, UR8, 0xa400, URZ ;  /* 0x0000a40008087890 */ /* 0x000fe2000fffe0ff */
[----:B------:R-:W-:Y:S01]  /*1eb0*/  UMOV UR28, 0x0 ;  /* 0x00000000001c7882 */ /* 0x000fe20000000000 */
[----:B------:R-:W-:Y:S01]  /*1ec0*/  UMOV UR29, 0x10000000 ;  /* 0x10000000001d7882 */ /* 0x000fe20000000000 */
[----:B------:R-:W-:Y:S01]  /*1ed0*/  UMOV UR19, UR35 ;  /* 0x0000002300137c82 */ /* 0x000fe20008000000 */
[----:B------:R-:W-:Y:S01]  /*1ee0*/  UMOV UR20, UR36 ;  /* 0x0000002400147c82 */ /* 0x000fe20008000000 */
[----:B------:R-:W-:Y:S01]  /*1ef0*/  UMOV UR12, UR36 ;  /* 0x00000024000c7c82 */ /* 0x000fe20008000000 */
[----:B------:R-:W-:Y:S01]  /*1f00*/  UMOV UR9, UR17 ;  /* 0x0000001100097c82 */ /* 0x000fe20008000000 */
[----:B------:R-:W-:Y:S01]  /*1f10*/  UMOV UR10, UR18 ;  /* 0x00000012000a7c82 */ /* 0x000fe20008000000 */
[----:B------:R4:W-:Y:S01]  /*1f20*/  UTMALDG.3D.2CTA [UR16], [UR32], desc[UR28] ;  /* 0x00001c10200075b4 */ /* 0x0009e20008211000 */
[----:B------:R-:W-:Y:S01]  /*1f30*/  UIADD3 UR23, UPT, UPT, UR23, 0x1, URZ ;  /* 0x0000000117177890 */ /* 0x000fe2000fffe0ff */
[----:B------:R-:W-:-:S03]  /*1f40*/  UMOV UR27, UR13 ;  /* 0x0000000d001b7c82 */ /* 0x000fc60008000000 */
[----:B------:R-:W-:Y:S01]  /*1f50*/  UISETP.NE.AND UP0, UPT, UR23, UR26, UPT ;  /* 0x0000001a1700728c */ /* 0x000fe2000bf05270 */
[----:B------:R4:W-:Y:S08]  /*1f60*/  UTMALDG.3D.2CTA [UR8], [UR30], desc[UR28] ;  /* 0x00001c081e0075b4 */ /* 0x0009f00008211000 */
[----:B----4-:R-:W-:Y:S05]  /*1f70*/  BRA.U UP0, `(.L_x_38) ;  /* 0xfffffffd00487547 */ /* 0x010fea000b83ffff */
.L_x_32:
[C---:B-1----:R-:W-:Y:S01]  /*1f80*/  LEA R2, R14.reuse, UR4, 0x3 ;  /* 0x000000040e027c11 */ /* 0x042fe2000f8e18ff */
[----:B------:R-:W-:Y:S01]  /*1f90*/  NOP ;  /* 0x0000000000007918 */ /* 0x000fe20000000000 */
[----:B--2---:R-:W-:Y:S02]  /*1fa0*/  SHF.L.U32 R3, R13, 0x1f, RZ ;  /* 0x0000001f0d037819 */ /* 0x004fe400000006ff */
[----:B------:R-:W-:Y:S02]  /*1fb0*/  LEA R4, R14, UR4, 0x4 ;  /* 0x000000040e047c11 */ /* 0x000fe4000f8e20ff */
[----:B------:R-:W1:Y:S02]  /*1fc0*/  SYNCS.PHASECHK.TRANS64.TRYWAIT P0, [R2+URZ+0x60], R3 ;  /* 0x00006003020075a7 */ /* 0x000e6400080011ff */
[----:B-1----:R-:W-:Y:S05]  /*1fd0*/  @!P0 BRA `(.L_x_39) ;  /* 0x00000048006c8947 */ /* 0x002fea0003800000 */
.L_x_116:
[----:B------:R-:W2:Y:S01]  /*1fe0*/  LDS.128 R4, [R4+0xf0] ;  /* 0x0000f00004047984 */ /* 0x000ea20000000c00 */
[----:B------:R-:W-:Y:S01]  /*1ff0*/  ISETP.GE.AND P0, PT, R40, 0x1, PT ;  /* 0x000000012800780c */ /* 0x000fe20003f06270 */
[----:B-1----:R-:W-:Y:S01]  /*2000*/  VIADD R2, R2, 0x70 ;  /* 0x0000007002027836 */ /* 0x002fe20000000000 */
[----:B------:R-:W-:Y:S01]  /*2010*/  @!PT LDS RZ, [RZ] ;  /* 0x00000000fffff984 */ /* 0x000fe20000000800 */
[----:B------:R-:W-:Y:S01]  /*2020*/  @!PT LDS RZ, [RZ] ;  /* 0x00000000fffff984 */ /* 0x000fe20000000800 */
[----:B------:R-:W-:Y:S01]  /*2030*/  @!PT LDS RZ, [RZ] ;  /* 0x00000000fffff984 */ /* 0x000fe20000000800 */
[----:B------:R-:W-:Y:S01]  /*2040*/  @!PT LDS RZ, [RZ] ;  /* 0x00000000fffff984 */ /* 0x000fe20000000800 */
[----:B------:R1:W-:Y:S06]  /*2050*/  MEMBAR.ALL.CTA ;  /* 0x0000000000007992 */ /* 0x0003ec0000008000 */
[----:B-1----:R-:W1:Y:S01]  /*2060*/  FENCE.VIEW.ASYNC.S ;  /* 0x00000000000073c6 */ /* 0x002e620000000000 */
[----:B------:R-:W-:-:S04]  /*2070*/  PRMT R2, RZ, 0x654, R2 ;  /* 0x00000654ff027816 */ /* 0x000fc80000000002 */
[----:B-1----:R1:W-:Y:S01]  /*2080*/  SYNCS.ARRIVE.TRANS64.RED.A1T0 RZ, [R2+URZ], RZ ;  /* 0x000000ff02ff79a7 */ /* 0x0023e200081004ff */
[----:B--2---:R-:W-:-:S13]  /*2090*/  LOP3.LUT P2, RZ, R6, 0x1, RZ, 0xc0, !PT ;  /* 0x0000000106ff7812 */ /* 0x004fda000784c0ff */
[----:B------:R-:W-:Y:S01]  /*20a0*/  @P2 SHF.R.U32.HI R3, RZ, 0x10, R5 ;  /* 0x00000010ff032819 */ /* 0x000fe20000011605 */
[----:B------:R-:W-:Y:S01]  /*20b0*/  VOTEU.ANY UP0, P2 ;  /* 0x0000000000ff7886 */ /* 0x000fe20001000100 */
[----:B------:R-:W-:Y:S02]  /*20c0*/  @P2 MOV R11, R4 ;  /* 0x00000004000b2202 */ /* 0x000fe40000000f00 */
[----:B------:R-:W-:Y:S02]  /*20d0*/  @P2 R2UR.BROADCAST UR8, R3 ;  /* 0x00000000030822ca */ /* 0x000fe400008e0000 */
[----:B------:R-:W-:-:S11]  /*20e0*/  @P2 LOP3.LUT R8, R5, 0xffff, RZ, 0xc0, !PT ;  /* 0x0000ffff05082812 */ /* 0x000fd600078ec0ff */
[----:B------:R-:W-:Y:S01]  /*20f0*/  @UP0 UMOV UR36, UR8 ;  /* 0x0000000800240c82 */ /* 0x000fe20008000000 */
[----:B-1----:R-:W-:Y:S05]  /*2100*/  @!P0 BRA `(.L_x_40) ;  /* 0x0000000000b88947 */ /* 0x002fea0003800000 */
[----:B------:R-:W3:Y:S01]  /*2110*/  LDC.64 R4, c[0x0][0xb18] ;  /* 0x0002c600ff047b82 */ /* 0x000ee20000000a00 */
[----:B------:R-:W-:-:S07]  /*2120*/  ISETP.NE.AND P3, PT, R40, 0x1, PT ;  /* 0x000000012800780c */ /* 0x000fce0003f65270 */
[----:B------:R-:W1:Y:S08]  /*2130*/  LDC.64 R6, c[0x0][0xb10] ;  /* 0x0002c400ff067b82 */ /* 0x000e700000000a00 */
[----:B------:R-:W2:Y:S08]  /*2140*/  LDC R18, c[0x0][0xb20] ;  /* 0x0002c800ff127b82 */ /* 0x000eb00000000800 */
[----:B------:R-:W4:Y:S01]  /*2150*/  LDC R20, c[0x0][0xb0c] ;  /* 0x0002c300ff147b82 */ /* 0x000f220000000800 */
[----:B---3--:R-:W-:Y:S01]  /*2160*/  IMAD.HI.U32 R19, R0, R5, RZ ;  /* 0x0000000500137227 */ /* 0x008fe200078e00ff */
[----:B------:R-:W-:-:S03]  /*2170*/  ISETP.NE.AND P0, PT, R4, 0x1, PT ;  /* 0x000000010400780c */ /* 0x000fc60003f05270 */
[----:B------:R-:W-:-:S03]  /*2180*/  IMAD.HI.U32 R5, R8, R5, RZ ;  /* 0x0000000508057227 */ /* 0x000fc600078e00ff */
[----:B------:R-:W3:Y:S01]  /*2190*/  LDC.64 R2, c[0x0][0xb28] ;  /* 0x0002ca00ff027b82 */ /* 0x000ee20000000a00 */
[----:B-1----:R-:W-:-:S04]  /*21a0*/  IMAD.HI.U32 R22, R9, R6, RZ ;  /* 0x0000000609167227 */ /* 0x002fc800078e00ff */
[----:B------:R-:W-:Y:S01]  /*21b0*/  IMAD.HI.U32 R24, R11, R6, RZ ;  /* 0x000000060b187227 */ /* 0x000fe200078e00ff */
[----:B------:R-:W-:Y:S02]  /*21c0*/  SHF.R.U32.HI R22, RZ, R7, R22 ;  /* 0x00000007ff167219 */ /* 0x000fe40000011616 */
[-C--:B--2---:R-:W-:Y:S02]  /*21d0*/  SHF.R.U32.HI R19, RZ, R18.reuse, R19 ;  /* 0x00000012ff137219 */ /* 0x084fe40000011613 */
[----:B------:R-:W-:Y:S02]  /*21e0*/  SHF.R.U32.HI R5, RZ, R18, R5 ;  /* 0x00000012ff057219 */ /* 0x000fe40000011605 */
[----:B------:R-:W-:Y:S02]  /*21f0*/  SEL R19, R0, R19, !P0 ;  /* 0x0000001300137207 */ /* 0x000fe40004000000 */
[----:B------:R-:W-:Y:S02]  /*2200*/  SHF.R.U32.HI R24, RZ, R7, R24 ;  /* 0x00000007ff187219 */ /* 0x000fe40000011618 */
[----:B----4-:R-:W-:-:S02]  /*2210*/  ISETP.NE.AND P1, PT, R20, 0x1, PT ;  /* 0x000000011400780c */ /* 0x010fc40003f25270 */
[----:B------:R-:W-:Y:S02]  /*2220*/  SEL R5, R8, R5, !P0 ;  /* 0x0000000508057207 */ /* 0x000fe40004000000 */
[----:B------:R-:W-:Y:S02]  /*2230*/  SEL R21, R9, R22, !P1 ;  /* 0x0000001609157207 */ /* 0x000fe40004800000 */
[----:B------:R-:W-:Y:S01]  /*2240*/  SEL R7, R11, R24, !P1 ;  /* 0x000000180b077207 */ /* 0x000fe20004800000 */
[----:B---3--:R-:W-:-:S04]  /*2250*/  IMAD.HI.U32 R22, R19, R2, RZ ;  /* 0x0000000213167227 */ /* 0x008fc800078e00ff */
[----:B------:R-:W-:Y:S01]  /*2260*/  IMAD.HI.U32 R6, R21, R2, RZ ;  /* 0x0000000215067227 */ /* 0x000fe200078e00ff */
[----:B------:R-:W-:-:S04]  /*2270*/  @P3 SHF.R.U32.HI R19, RZ, R3, R22 ;  /* 0x00000003ff133219 */ /* 0x000fc80000011616 */
[----:B------:R-:W-:Y:S01]  /*2280*/  @P3 SHF.R.U32.HI R21, RZ, R3, R6 ;  /* 0x00000003ff153219 */ /* 0x000fe20000011606 */
[----:B------:R-:W-:-:S04]  /*2290*/  IMAD R19, R40, R19, RZ ;  /* 0x0000001328137224 */ /* 0x000fc800078e02ff */
[----:B------:R-:W-:Y:S01]  /*22a0*/  IMAD R6, R40, R21, RZ ;  /* 0x0000001528067224 */ /* 0x000fe200078e02ff */
[C---:B------:R-:W-:Y:S02]  /*22b0*/  ISETP.GE.AND P0, PT, R5.reuse, R19, PT ;  /* 0x000000130500720c */ /* 0x040fe40003f06270 */
[----:B------:R-:W-:Y:S02]  /*22c0*/  IADD3 R19, PT, PT, -R5, RZ, RZ ;  /* 0x000000ff05137210 */ /* 0x000fe40007ffe1ff */
[----:B------:R-:W-:Y:S01]  /*22d0*/  ISETP.GE.OR P0, PT, R7, R6, P0 ;  /* 0x000000060700720c */ /* 0x000fe20000706670 */
[----:B------:R-:W-:-:S04]  /*22e0*/  IMAD.HI.U32 R6, R5, R2, RZ ;  /* 0x0000000205067227 */ /* 0x000fc800078e00ff */
[----:B------:R-:W-:Y:S01]  /*22f0*/  IMAD R8, R4, R19, R8 ;  /* 0x0000001304087224 */ /* 0x000fe200078e0208 */
[----:B------:R-:W-:-:S04]  /*2300*/  SHF.R.U32.HI R6, RZ, R3, R6 ;  /* 0x00000003ff067219 */ /* 0x000fc80000011606 */
[----:B------:R-:W-:-:S03]  /*2310*/  SEL R6, R5, R6, !P3 ;  /* 0x0000000605067207 */ /* 0x000fc60005800000 */
[----:B------:R-:W-:-:S04]  /*2320*/  @!P0 IMAD.HI.U32 R18, R7, R2, RZ ;  /* 0x0000000207128227 */ /* 0x000fc800078e00ff */
[----:B------:R-:W-:Y:S01]  /*2330*/  IMAD.MOV R2, RZ, RZ, -R6 ;  /* 0x000000ffff027224 */ /* 0x000fe200078e0a06 */
[----:B------:R-:W-:-:S03]  /*2340*/  @!P0 SHF.R.U32.HI R18, RZ, R3, R18 ;  /* 0x00000003ff128219 */ /* 0x000fc60000011612 */
[----:B------:R-:W-:Y:S01]  /*2350*/  IMAD R2, R40, R2, R5 ;  /* 0x0000000228027224 */ /* 0x000fe200078e0205 */
        /* <DEDUP_REMOVED lines=9> */
.L_x_40:
[----:B------:R-:W1:Y:S02]  /*23f0*/  LDCU UR8, c[0x0][0xb30] ;  /* 0x00016600ff0877ac */ /* 0x000e640008000800 */
[----:B-1----:R-:W-:-:S09]  /*2400*/  UISETP.NE.AND UP0, UPT, UR8, 0x1, UPT ;  /* 0x000000010800788c */ /* 0x002fd2000bf05270 */
[----:B------:R-:W-:Y:S05]  /*2410*/  BRA.U UP0, `(.L_x_41) ;  /* 0x0000000100407547 */ /* 0x000fea000b800000 */
[----:B------:R-:W1:Y:S08]  /*2420*/  LDC.64 R4, c[0x0][0xb10] ;  /* 0x0002c400ff047b82 */ /* 0x000e700000000a00 */
[----:B------:R-:W2:Y:S08]  /*2430*/  LDC.64 R2, c[0x0][0xb18] ;  /* 0x0002c600ff027b82 */ /* 0x000eb00000000a00 */
[----:B------:R-:W4:Y:S08]  /*2440*/  LDC R6, c[0x0][0xb20] ;  /* 0x0002c800ff067b82 */ /* 0x000f300000000800 */
[----:B------:R-:W3:Y:S01]  /*2450*/  LDC R18, c[0x0][0xb0c] ;  /* 0x0002c300ff127b82 */ /* 0x000ee20000000800 */
[----:B-1----:R-:W-:-:S05]  /*2460*/  IMAD.HI.U32 R4, R11, R4, RZ ;  /* 0x000000040b047227 */ /* 0x002fca00078e00ff */
[----:B------:R-:W-:Y:S01]  /*2470*/  SHF.R.U32.HI R4, RZ, R5, R4 ;  /* 0x00000005ff047219 */ /* 0x000fe20000011604 */
[----:B--2---:R-:W-:Y:S01]  /*2480*/  IMAD.HI.U32 R3, R8, R3, RZ ;  /* 0x0000000308037227 */ /* 0x004fe200078e00ff */
[----:B------:R-:W-:-:S04]  /*2490*/  ISETP.NE.AND P0, PT, R2, 0x1, PT ;  /* 0x000000010200780c */ /* 0x000fc80003f05270 */
[----:B----4-:R-:W-:-:S04]  /*24a0*/  SHF.R.U32.HI R3, RZ, R6, R3 ;  /* 0x00000006ff037219 */ /* 0x010fc80000011603 */
[----:B------:R-:W-:Y:S02]  /*24b0*/  SEL R3, R8, R3, !P0 ;  /* 0x0000000308037207 */ /* 0x000fe40004000000 */
[----:B---3--:R-:W-:-:S04]  /*24c0*/  ISETP.NE.AND P1, PT, R18, 0x1, PT ;  /* 0x000000011200780c */ /* 0x008fc80003f25270 */
[----:B------:R-:W-:-:S05]  /*24d0*/  SEL R4, R11, R4, !P1 ;  /* 0x000000040b047207 */ /* 0x000fca0004800000 */
[----:B------:R-:W-:Y:S02]  /*24e0*/  IMAD.IADD R5, R3, 0x1, -R4 ;  /* 0x0000000103057824 */ /* 0x000fe400078e0a04 */
[----:B------:R-:W-:Y:S02]  /*24f0*/  IMAD.IADD R3, R4, 0x1, -R3 ;  /* 0x0000000104037824 */ /* 0x000fe400078e0a03 */
[----:B------:R-:W-:Y:S02]  /*2500*/  IMAD R11, R5, R18, R11 ;  /* 0x00000012050b7224 */ /* 0x000fe400078e020b */
[----:B------:R-:W-:-:S07]  /*2510*/  IMAD R8, R3, R2, R8 ;  /* 0x0000000203087224 */ /* 0x000fce00078e0208 */
.L_x_41:
[----:B------:R-:W-:Y:S01]  /*2520*/  VIADD R14, R14, 0x1 ;  /* 0x000000010e0e7836 */ /* 0x000fe20000000000 */
[----:B------:R-:W-:Y:S01]  /*2530*/  PLOP3.LUT P1, PT, PT, PT, PT, 0x80, 0x8 ;  /* 0x000000000008781c */ /* 0x000fe20003f2f070 */
[----:B------:R-:W-:Y:S02]  /*2540*/  IMAD.IADD R93, R11, 0x1, R92 ;  /* 0x000000010b5d7824 */ /* 0x000fe400078e025c */
[----:B------:R-:W-:Y:S01]  /*2550*/  IMAD.IADD R94, R8, 0x1, R81 ;  /* 0x00000001085e7824 */ /* 0x000fe200078e0251 */
[----:B------:R-:W-:-:S04]  /*2560*/  ISETP.NE.AND P0, PT, R14, 0x2, PT ;  /* 0x000000020e00780c */ /* 0x000fc80003f05270 */
[----:B------:R-:W-:Y:S02]  /*2570*/  SEL R2, RZ, 0x1, P0 ;  /* 0x00000001ff027807 */ /* 0x000fe40000000000 */
[----:B------:R-:W-:Y:S02]  /*2580*/  SEL R14, R14, RZ, P0 ;  /* 0x000000ff0e0e7207 */ /* 0x000fe40000000000 */
[----:B------:R-:W-:Y:S01]  /*2590*/  LOP3.LUT R13, R13, R2, RZ, 0x3c, !PT ;  /* 0x000000020d0d7212 */ /* 0x000fe200078e3cff */
[----:B------:R-:W-:Y:S06]  /*25a0*/  @P2 BRA `(.L_x_42) ;  /* 0xfffffff000582947 */ /* 0x000fec000383ffff */
[----:B------:R-:W-:Y:S01]  /*25b0*/  UIADD3 UR4, UPT, UPT, UR4, 0x20, URZ ;  /* 0x0000002004047890 */ /* 0x000fe2000fffe0ff */
[----:B------:R-:W-:-:S03]  /*25c0*/  SHF.L.U32 R3, R15, 0x1f, RZ ;  /* 0x0000001f0f037819 */ /* 0x000fc600000006ff */
[----:B------:R-:W-:-:S09]  /*25d0*/  ULEA UR5, UR13, UR4, 0x3 ;  /* 0x000000040d057291 */ /* 0x000fd2000f8e18ff */
[----:B------:R-:W1:Y:S02]  /*25e0*/  SYNCS.PHASECHK.TRANS64.TRYWAIT P0, [UR5], R3 ;  /* 0x00000003ff0075a7 */ /* 0x000e640008001105 */
[----:B-1----:R-:W-:Y:S05]  /*25f0*/  @!P0 BRA `(.L_x_43) ;  /* 0x0000004000f88947 */ /* 0x002fea0003800000 */
.L_x_118:
[----:B------:R-:W-:-:S04]  /*2600*/  UIADD3 UR6, UPT, UPT, UR13, 0x1, URZ ;  /* 0x000000010d067890 */ /* 0x000fc8000fffe0ff */
[----:B------:R-:W-:-:S04]  /*2610*/  UISETP.NE.AND UP0, UPT, UR6, 0x4, UPT ;  /* 0x000000040600788c */ /* 0x000fc8000bf05270 */
[----:B------:R-:W-:Y:S02]  /*2620*/  USEL UR7, URZ, 0x1, UP0 ;  /* 0x00000001ff077887 */ /* 0x000fe40008000000 */
[----:B------:R-:W-:-:S04]  /*2630*/  USEL UR6, UR6, URZ, UP0 ;  /* 0x000000ff06067287 */ /* 0x000fc80008000000 */
[----:B------:R-:W-:Y:S01]  /*2640*/  ULEA UR5, UR6, UR4, 0x3 ;  /* 0x0000000406057291 */ /* 0x000fe2000f8e18ff */
[----:B------:R-:W-:-:S04]  /*2650*/  LOP3.LUT R2, R15, UR7, RZ, 0x3c, !PT ;  /* 0x000000070f027c12 */ /* 0x000fc8000f8e3cff */
[----:B-1----:R-:W-:-:S04]  /*2660*/  SHF.L.U32 R3, R2, 0x1f, RZ ;  /* 0x0000001f02037819 */ /* 0x002fc800000006ff */
[----:B------:R-:W1:Y:S02]  /*2670*/  SYNCS.PHASECHK.TRANS64.TRYWAIT P0, [UR5], R3 ;  /* 0x00000003ff0075a7 */ /* 0x000e640008001105 */
[----:B-1----:R-:W-:Y:S05]  /*2680*/  @!P0 BRA `(.L_x_44) ;  /* 0x0000004000ec8947 */ /* 0x002fea0003800000 */
.L_x_120:
        /* <DEDUP_REMOVED lines=9> */
.L_x_122:
[----:B------:R-:W-:-:S04]  /*2720*/  UIADD3 UR6, UPT, UPT, UR6, 0x1, URZ ;  /* 0x0000000106067890 */ /* 0x000fc8000fffe0ff */
[----:B------:R-:W-:-:S04]  /*2730*/  UISETP.NE.AND UP0, UPT, UR6, 0x4, UPT ;  /* 0x000000040600788c */ /* 0x000fc8000bf05270 */
[----:B------:R-:W-:Y:S02]  /*2740*/  USEL UR5, URZ, 0x1, UP0 ;  /* 0x00000001ff057887 */ /* 0x000fe40008000000 */
[----:B------:R-:W-:-:S04]  /*2750*/  USEL UR6, UR6, URZ, UP0 ;  /* 0x000000ff06067287 */ /* 0x000fc80008000000 */
[----:B------:R-:W-:Y:S01]  /*2760*/  ULEA UR6, UR6, UR4, 0x3 ;  /* 0x0000000406067291 */ /* 0x000fe2000f8e18ff */
[----:B-1----:R-:W-:-:S04]  /*2770*/  LOP3.LUT R3, R2, UR5, RZ, 0x3c, !PT ;  /* 0x0000000502037c12 */ /* 0x002fc8000f8e3cff */
[----:B------:R-:W-:Y:S01]  /*2780*/  SHF.L.U32 R3, R3, 0x1f, RZ ;  /* 0x0000001f03037819 */ /* 0x000fe200000006ff */
[----:B---3--:R-:W-:-:S07]  /*2790*/  IMAD.U32 R0, RZ, RZ, UR6 ;  /* 0x00000006ff007e24 */ /* 0x008fce000f8e00ff */
.L_x_46:
[----:B-1----:R1:W2:Y:S02]  /*27a0*/  SYNCS.PHASECHK.TRANS64.TRYWAIT P0, [R0+URZ], R3 ;  /* 0x00000003000075a7 */ /* 0x0022a400080011ff */
[----:B--2---:R-:W-:Y:S05]  /*27b0*/  @!P0 NANOSLEEP.SYNCS 0x989680 ;  /* 0x009896800000895d */ /* 0x004fea0003900000 */
[----:B------:R-:W2:Y:S02]  /*27c0*/  @!P0 SYNCS.PHASECHK.TRANS64 P0, [R0+URZ], R3 ;  /* 0x00000003000085a7 */ /* 0x000ea400080010ff */
[----:B--2---:R-:W-:Y:S05]  /*27d0*/  @P0 EXIT ;  /* 0x000000000000094d */ /* 0x004fea0003800000 */
[----:B------:R-:W-:Y:S05]  /*27e0*/  BRA `(.L_x_46) ;  /* 0xfffffffc00ec7947 */ /* 0x000fea000383ffff */
.L_x_22:
[----:B------:R-:W-:-:S04]  /*27f0*/  UISETP.NE.AND UP1, UPT, UR37, URZ, UPT ;  /* 0x000000ff2500728c */ /* 0x000fc8000bf25270 */
[----:B------:R-:W-:-:S09]  /*2800*/  UISETP.NE.OR UP1, UPT, UR10, 0x1, UP1 ;  /* 0x000000010a00788c */ /* 0x000fd20008f25670 */
[----:B------:R-:W-:Y:S05]  /*2810*/  BRA.U UP1, `(.L_x_47) ;  /* 0x00000005014c7547 */ /* 0x000fea000b800000 */
[----:B------:R-:W-:Y:S01]  /*2820*/  HFMA2 R11, -RZ, RZ, 0, 0 ;  /* 0x00000000ff0b7431 */ /* 0x000fe200000001ff */
[----:B------:R-:W-:Y:S01]  /*2830*/  ISETP.GE.U32.AND P2, PT, R10, 0x2, PT ;  /* 0x000000020a00780c */ /* 0x000fe20003f46070 */
[----:B------:R-:W-:Y:S01]  /*2840*/  IMAD.MOV.U32 R12, RZ, RZ, 0x1 ;  /* 0x00000001ff0c7424 */ /* 0x000fe200078e00ff */
[----:B------:R-:W-:Y:S01]  /*2850*/  CS2R R8, SRZ ;  /* 0x0000000000087805 */ /* 0x000fe2000001ff00 */
[----:B------:R-:W-:Y:S01]  /*2860*/  IMAD.MOV.U32 R3, RZ, RZ, RZ ;  /* 0x000000ffff037224 */ /* 0x000fe200078e00ff */
[----:B------:R-:W-:Y:S01]  /*2870*/  UMOV UR4, 0x400 ;  /* 0x0000040000047882 */ /* 0x000fe20000000000 */
[----:B------:R-:W-:Y:S01]  /*2880*/  UMOV UR6, URZ ;  /* 0x000000ff00067c82 */ /* 0x000fe20008000000 */
[----:B------:R-:W-:-:S12]  /*2890*/  ULEA UR37, UR37, UR4, 0x18 ;  /* 0x0000000425257291 */ /* 0x000fd8000f8ec0ff */
.L_x_51:
[----:B------:R-:W-:Y:S02]  /*28a0*/  LEA R0, R3, UR37, 0x3 ;  /* 0x0000002503007c11 */ /* 0x000fe4000f8e18ff */
[----:B------:R-:W-:-:S03]  /*28b0*/  SHF.L.U32 R5, R8, 0x1f, RZ ;  /* 0x0000001f08057819 */ /* 0x000fc600000006ff */
[----:B------:R-:W-:Y:S01]  /*28c0*/  VIADD R4, R0, 0xd0 ;  /* 0x000000d000047836 */ /* 0x000fe20000000000 */
[----:B------:R-:W1:Y:S02]  /*28d0*/  SYNCS.PHASECHK.TRANS64.TRYWAIT P0, [R0+URZ+0xc0], R5 ;  /* 0x0000c005000075a7 */ /* 0x000e6400080011ff */
[----:B-1----:R-:W-:Y:S05]  /*28e0*/  @!P0 BRA `(.L_x_48) ;  /* 0x0000004000848947 */ /* 0x002fea0003800000 */
.L_x_123:
[----:B------:R-:W-:Y:S01]  /*28f0*/  ULEA UR5, UR6, UR37, 0x3 ;  /* 0x0000002506057291 */ /* 0x000fe2000f8e18ff */
[----:B------:R-:W-:Y:S01]  /*2900*/  PRMT R4, RZ, 0x654, R4 ;  /* 0x00000654ff047816 */ /* 0x000fe20000000004 */
[----:B-1----:R-:W-:Y:S01]  /*2910*/  @!P2 IMAD.MOV.U32 R5, RZ, RZ, 0x10 ;  /* 0x00000010ff05a424 */ /* 0x002fe200078e00ff */
[----:B------:R-:W-:Y:S01]  /*2920*/  SHF.L.U32 R7, R12, 0x1f, RZ ;  /* 0x0000001f0c077819 */ /* 0x000fe200000006ff */
[----:B------:R-:W-:Y:S01]  /*2930*/  UIADD3 UR4, UPT, UPT, UR5, 0x60, URZ ;  /* 0x0000006005047890 */ /* 0x000fe2000fffe0ff */
[----:B------:R1:W-:Y:S05]  /*2940*/  SYNCS.ARRIVE.TRANS64.RED.A1T0 RZ, [R4+URZ], RZ ;  /* 0x000000ff04ff79a7 */ /* 0x0003ea00081004ff */
[----:B------:R-:W-:Y:S01]  /*2950*/  IMAD.U32 R13, RZ, RZ, UR4 ;  /* 0x00000004ff0d7e24 */ /* 0x000fe2000f8e00ff */
[----:B------:R-:W2:Y:S04]  /*2960*/  SYNCS.PHASECHK.TRANS64.TRYWAIT P0, [UR5+0x70], R7 ;  /* 0x00007007ff0075a7 */ /* 0x000ea80008001105 */
[----:B------:R-:W-:Y:S01]  /*2970*/  PRMT R13, R10, 0x654, R13 ;  /* 0x000006540a0d7816 */ /* 0x000fe2000000000d */
[----:B-12---:R-:W-:Y:S06]  /*2980*/  @!P0 BRA `(.L_x_49) ;  /* 0x0000004000708947 */ /* 0x006fec0003800000 */
.L_x_125:
[----:B------:R-:W-:Y:S01]  /*2990*/  ULEA UR4, UR6, UR37, 0x4 ;  /* 0x0000002506047291 */ /* 0x000fe2000f8e20ff */
[----:B------:R-:W-:Y:S01]  /*29a0*/  SEL R2, R13, R2, !P2 ;  /* 0x000000020d027207 */ /* 0x000fe20005000000 */
[----:B------:R-:W-:Y:S01]  /*29b0*/  UIADD3 UR5, UPT, UPT, UR5, 0x60, URZ ;  /* 0x0000006005057890 */ /* 0x000fe2000fffe0ff */
[----:B-1----:R-:W-:Y:S01]  /*29c0*/  LEA R0, R11, UR37, 0x3 ;  /* 0x000000250b007c11 */ /* 0x002fe2000f8e18ff */
[----:B------:R-:W-:Y:S01]  /*29d0*/  UIADD3 UR4, UPT, UPT, UR4, 0xf0, URZ ;  /* 0x000000f004047890 */ /* 0x000fe2000fffe0ff */
[----:B------:R1:W-:Y:S01]  /*29e0*/  @!P2 SYNCS.ARRIVE.TRANS64.RED RZ, [R2+URZ], R5 ;  /* 0x0000000502ffa9a7 */ /* 0x0003e200080004ff */
[----:B------:R-:W-:Y:S01]  /*29f0*/  UIADD3 UR6, UPT, UPT, UR6, 0x1, URZ ;  /* 0x0000000106067890 */ /* 0x000fe2000fffe0ff */
[----:B------:R-:W-:-:S03]  /*2a00*/  VIADD R3, R3, 0x1 ;  /* 0x0000000103037836 */ /* 0x000fc60000000000 */
[----:B------:R-:W-:Y:S02]  /*2a10*/  UISETP.NE.AND UP0, UPT, UR6, 0x2, UPT ;  /* 0x000000020600788c */ /* 0x000fe4000bf05270 */
[----:B------:R-:W-:Y:S01]  /*2a20*/  ISETP.NE.AND P0, PT, R3, 0x2, PT ;  /* 0x000000020300780c */ /* 0x000fe20003f05270 */
[----:B------:R-:W-:Y:S06]  /*2a30*/  UGETNEXTWORKID.BROADCAST [UR4], [UR5] ;  /* 0x00000000040073ca */ /* 0x000fec0008000100 */
[----:B------:R-:W-:Y:S02]  /*2a40*/  USEL UR4, URZ, 0x1, UP0 ;  /* 0x00000001ff047887 */ /* 0x000fe40008000000 */
[----:B------:R-:W-:-:S04]  /*2a50*/  USEL UR6, UR6, URZ, UP0 ;  /* 0x000000ff06067287 */ /* 0x000fc80008000000 */
[----:B------:R-:W-:Y:S02]  /*2a60*/  LOP3.LUT R12, R12, UR4, RZ, 0x3c, !PT ;  /* 0x000000040c0c7c12 */ /* 0x000fe4000f8e3cff */
[----:B-1----:R-:W-:-:S04]  /*2a70*/  SHF.L.U32 R5, R9, 0x1f, RZ ;  /* 0x0000001f09057819 */ /* 0x002fc800000006ff */
[----:B------:R-:W1:Y:S02]  /*2a80*/  SYNCS.PHASECHK.TRANS64.TRYWAIT P1, [R0+URZ+0x60], R5 ;  /* 0x00006005000075a7 */ /* 0x000e6400080211ff */
[----:B-1----:R-:W-:Y:S05]  /*2a90*/  @!P1 BRA `(.L_x_50) ;  /* 0x0000004000449947 */ /* 0x002fea0003800000 */
.L_x_126:
[----:B------:R-:W-:Y:S01]  /*2aa0*/  LEA R4, R11, UR37, 0x4 ;  /* 0x000000250b047c11 */ /* 0x000fe2000f8e20ff */
[----:B-1----:R-:W-:Y:S01]  /*2ab0*/  VIADD R0, R0, 0x70 ;  /* 0x0000007000007836 */ /* 0x002fe20000000000 */
[----:B------:R-:W-:Y:S01]  /*2ac0*/  SEL R3, R3, RZ, P0 ;  /* 0x000000ff03037207 */ /* 0x000fe20000000000 */
[----:B------:R-:W-:-:S03]  /*2ad0*/  VIADD R11, R11, 0x1 ;  /* 0x000000010b0b7836 */ /* 0x000fc60000000000 */
[----:B------:R-:W1:Y:S01]  /*2ae0*/  LDS.128 R4, [R4+0xf0] ;  /* 0x0000f00004047984 */ /* 0x000e620000000c00 */
[----:B------:R-:W-:Y:S02]  /*2af0*/  PRMT R0, RZ, 0x654, R0 ;  /* 0x00000654ff007816 */ /* 0x000fe40000000000 */
[C---:B------:R-:W-:Y:S01]  /*2b00*/  ISETP.NE.AND P1, PT, R11.reuse, 0x2, PT ;  /* 0x000000020b00780c */ /* 0x040fe20003f25270 */
[----:B------:R-:W-:Y:S01]  /*2b10*/  @!PT LDS RZ, [RZ] ;  /* 0x00000000fffff984 */ /* 0x000fe20000000800 */
[----:B------:R-:W-:Y:S01]  /*2b20*/  @!PT LDS RZ, [RZ] ;  /* 0x00000000fffff984 */ /* 0x000fe20000000800 */
[----:B------:R-:W-:Y:S01]  /*2b30*/  @!PT LDS RZ, [RZ] ;  /* 0x00000000fffff984 */ /* 0x000fe20000000800 */
[----:B------:R-:W-:Y:S01]  /*2b40*/  @!PT LDS RZ, [RZ] ;  /* 0x00000000fffff984 */ /* 0x000fe20000000800 */
[----:B------:R2:W-:Y:S06]  /*2b50*/  MEMBAR.ALL.CTA ;  /* 0x0000000000007992 */ /* 0x0005ec0000008000 */
[----:B--2---:R-:W2:Y:S01]  /*2b60*/  FENCE.VIEW.ASYNC.S ;  /* 0x00000000000073c6 */ /* 0x004ea20000000000 */
[----:B------:R-:W-:Y:S01]  /*2b70*/  SEL R11, R11, RZ, P1 ;  /* 0x000000ff0b0b7207 */ /* 0x000fe20000800000 */
[----:B--2---:R2:W-:Y:S01]  /*2b80*/  SYNCS.ARRIVE.TRANS64.RED.A1T0 RZ, [R0+URZ], RZ ;  /* 0x000000ff00ff79a7 */ /* 0x0045e200081004ff */
[----:B-1----:R-:W-:-:S02]  /*2b90*/  LOP3.LUT P3, RZ, R6, 0x1, RZ, 0xc0, !PT ;  /* 0x0000000106ff7812 */ /* 0x002fc4000786c0ff */
[----:B------:R-:W-:-:S04]  /*2ba0*/  SEL R5, RZ, 0x1, P0 ;  /* 0x00000001ff057807 */ /* 0x000fc80000000000 */
[----:B------:R-:W-:Y:S02]  /*2bb0*/  LOP3.LUT R8, R8, R5, RZ, 0x3c, !PT ;  /* 0x0000000508087212 */ /* 0x000fe400078e3cff */
[----:B--2---:R-:W-:-:S04]  /*2bc0*/  SEL R0, RZ, 0x1, P1 ;  /* 0x00000001ff007807 */ /* 0x004fc80000800000 */
[----:B------:R-:W-:Y:S01]  /*2bd0*/  LOP3.LUT R9, R9, R0, RZ, 0x3c, !PT ;  /* 0x0000000009097212 */ /* 0x000fe200078e3cff */
[----:B------:R-:W-:Y:S06]  /*2be0*/  @P3 BRA `(.L_x_51) ;  /* 0xfffffffc002c3947 */ /* 0x000fec000383ffff */
[----:B------:R-:W-:Y:S01]  /*2bf0*/  ULEA UR5, UR6, UR37, 0x3 ;  /* 0x0000002506057291 */ /* 0x000fe2000f8e18ff */
[----:B------:R-:W-:-:S08]  /*2c00*/  SHF.L.U32 R3, R12, 0x1f, RZ ;  /* 0x0000001f0c037819 */ /* 0x000fd000000006ff */
[----:B------:R-:W1:Y:S02]  /*2c10*/  SYNCS.PHASECHK.TRANS64 P0, [UR5+0x70], R3 ;  /* 0x00007003ff0075a7 */ /* 0x000e640008001005 */
[----:B-1----:R-:W-:Y:S05]  /*2c20*/  @P0 BRA `(.L_x_52) ;  /* 0x0000000000080947 */ /* 0x002fea0003800000 */
[----:B------:R-:W1:Y:S02]  /*2c30*/  SYNCS.PHASECHK.TRANS64.TRYWAIT P0, [UR5+0x70], R3 ;  /* 0x00007003ff0075a7 */ /* 0x000e640008001105 */
[----:B-1----:R-:W-:Y:S05]  /*2c40*/  @!P0 BRA `(.L_x_53) ;  /* 0x0000003c00ec8947 */ /* 0x002fea0003800000 */
.L_x_52:
[----:B------:R-:W-:-:S04]  /*2c50*/  UIADD3 UR4, UPT, UPT, UR6, 0x1, URZ ;  /* 0x0000000106047890 */ /* 0x000fc8000fffe0ff */
[----:B------:R-:W-:-:S04]  /*2c60*/  UISETP.NE.AND UP0, UPT, UR4, 0x2, UPT ;  /* 0x000000020400788c */ /* 0x000fc8000bf05270 */
[----:B------:R-:W-:Y:S02]  /*2c70*/  USEL UR7, URZ, 0x1, UP0 ;  /* 0x00000001ff077887 */ /* 0x000fe40008000000 */
[----:B------:R-:W-:-:S04]  /*2c80*/  USEL UR4, UR4, URZ, UP0 ;  /* 0x000000ff04047287 */ /* 0x000fc80008000000 */
[----:B------:R-:W-:Y:S01]  /*2c90*/  ULEA UR4, UR4, UR37, 0x3 ;  /* 0x0000002504047291 */ /* 0x000fe2000f8e18ff */
[----:B-1----:R-:W-:-:S04]  /*2ca0*/  LOP3.LUT R3, R12, UR7, RZ, 0x3c, !PT ;  /* 0x000000070c037c12 */ /* 0x002fc8000f8e3cff */
[----:B------:R-:W-:-:S04]  /*2cb0*/  SHF.L.U32 R0, R3, 0x1f, RZ ;  /* 0x0000001f03007819 */ /* 0x000fc800000006ff */
[----:B------:R-:W1:Y:S02]  /*2cc0*/  SYNCS.PHASECHK.TRANS64 P0, [UR4+0x70], R0 ;  /* 0x00007000ff0075a7 */ /* 0x000e640008001004 */
[----:B-1----:R-:W-:Y:S05]  /*2cd0*/  @P0 EXIT ;  /* 0x000000000000094d */ /* 0x002fea0003800000 */
[----:B------:R-:W-:Y:S02]  /*2ce0*/  SHF.L.U32 R3, R3, 0x1f, RZ ;  /* 0x0000001f03037819 */ /* 0x000fe400000006ff */
[----:B------:R-:W-:-:S07]  /*2cf0*/  MOV R0, UR4 ;  /* 0x0000000400007c02 */ /* 0x000fce0008000f00 */
.L_x_54:
[----:B-1----:R1:W2:Y:S02]  /*2d00*/  SYNCS.PHASECHK.TRANS64.TRYWAIT P0, [R0+URZ+0x70], R3 ;  /* 0x00007003000075a7 */ /* 0x0022a400080011ff */
[----:B--2---:R-:W-:Y:S05]  /*2d10*/  @!P0 NANOSLEEP.SYNCS 0x989680 ;  /* 0x009896800000895d */ /* 0x004fea0003900000 */
[----:B------:R-:W2:Y:S02]  /*2d20*/  @!P0 SYNCS.PHASECHK.TRANS64 P0, [R0+URZ+0x70], R3 ;  /* 0x00007003000085a7 */ /* 0x000ea400080010ff */
[----:B--2---:R-:W-:Y:S05]  /*2d30*/  @P0 EXIT ;  /* 0x000000000000094d */ /* 0x004fea0003800000 */
[----:B------:R-:W-:Y:S05]  /*2d40*/  BRA `(.L_x_54) ;  /* 0xfffffffc00ec7947 */ /* 0x000fea000383ffff */
.L_x_47:
[----:B------:R-:W-:Y:S05]  /*2d50*/  BRA.U UP4, `(.L_x_55) ;  /* 0x0000001104d87547 */ /* 0x000fea000b800000 */
[----:B------:R-:W-:Y:S01]  /*2d60*/  UMOV UR6, 0x40 ;  /* 0x0000004000067882 */ /* 0x000fe20000000000 */
[----:B------:R-:W-:Y:S01]  /*2d70*/  NOP ;  /* 0x0000000000007918 */ /* 0x000fe20000000000 */
[----:B------:R-:W-:Y:S01]  /*2d80*/  ULEA UR6, UR37, UR6, 0x18 ;  /* 0x0000000625067291 */ /* 0x000fe2000f8ec0ff */
[----:B------:R-:W-:Y:S02]  /*2d90*/  UMOV UR7, 0x400 ;  /* 0x0000040000077882 */ /* 0x000fe40000000000 */
[----:B------:R-:W-:-:S06]  /*2da0*/  ULEA UR37, UR37, UR7, 0x18 ;  /* 0x0000000725257291 */ /* 0x000fcc000f8ec0ff */
[----:B------:R-:W1:Y:S02]  /*2db0*/  LDS.U8 R2, [UR6+0x1c] ;  /* 0x00001c06ff027984 */ /* 0x000e640008000000 */
[----:B-1----:R-:W-:-:S13]  /*2dc0*/  ISETP.NE.AND P0, PT, R2, RZ, PT ;  /* 0x000000ff0200720c */ /* 0x002fda0003f05270 */
[----:B------:R-:W-:Y:S05]  /*2dd0*/  @P0 BRA `(.L_x_56) ;  /* 0x0000000400080947 */ /* 0x000fea0003800000 */
[----:B------:R-:W-:Y:S02]  /*2de0*/  UISETP.NE.U32.AND UP0, UPT, UR5, 0x1, UPT ;  /* 0x000000010500788c */ /* 0x000fe4000bf05070 */
[----:B------:R-:W-:-:S07]  /*2df0*/  UIADD3 UR8, UPT, UPT, UR6, 0x8, URZ ;  /* 0x0000000806087890 */ /* 0x000fce000fffe0ff */
[----:B------:R-:W-:Y:S05]  /*2e00*/  BRA.U !UP0, `(.L_x_57) ;  /* 0x00000001089c7547 */ /* 0x000fea000b800000 */
[----:B------:R-:W-:Y:S01]  /*2e10*/  ELECT P0, URZ, PT ;  /* 0x0000000000ff782f */ /* 0x000fe20003800000 */
[----:B------:R-:W-:-:S12]  /*2e20*/  BSSY B0, `(.L_x_57) ;  /* 0x0000025000007945 */ /* 0x000fd80003800000 */
[----:B------:R-:W-:Y:S05]  /*2e30*/  @!P0 BRA `(.L_x_58) ;  /* 0x00000000008c8947 */ /* 0x000fea0003800000 */
[----:B------:R-:W-:-:S05]  /*2e40*/  UMOV UR7, 0x10 ;  /* 0x0000001000077882 */ /* 0x000fca0000000000 */
[----:B------:R-:W-:Y:S04]  /*2e50*/  DEPBAR.LE SB1, 0x36 ;  /* 0x00009d800000791a */ /* 0x000fe80000000000 */
[----:B------:R-:W1:Y:S02]  /*2e60*/  UTCATOMSWS.2CTA.FIND_AND_SET.ALIGN UP1, UR7, UR7 ;  /* 0x00000007000775e3 */ /* 0x000e640008220800 */
[----:B-1----:R-:W-:Y:S01]  /*2e70*/  MOV R11, UR7 ;  /* 0x00000007000b7c02 */ /* 0x002fe20008000f00 */
[----:B------:R-:W-:Y:S06]  /*2e80*/  BRA.U UP1, `(.L_x_59) ;  /* 0x0000000101187547 */ /* 0x000fec000b800000 */
.L_x_60:
[----:B------:R-:W-:Y:S05]  /*2e90*/  NANOSLEEP 0x64 ;  /* 0x000000640000795d */ /* 0x000fea0003800000 */
[----:B------:R-:W-:-:S05]  /*2ea0*/  UMOV UR7, 0x10 ;  /* 0x0000001000077882 */ /* 0x000fca0000000000 */
[----:B------:R-:W-:Y:S04]  /*2eb0*/  DEPBAR.LE SB1, 0x36 ;  /* 0x00009d800000791a */ /* 0x000fe80000000000 */
[----:B------:R-:W1:Y:S02]  /*2ec0*/  UTCATOMSWS.2CTA.FIND_AND_SET.ALIGN UP1, UR7, UR7 ;  /* 0x00000007000775e3 */ /* 0x000e640008220800 */
[----:B-1----:R-:W-:Y:S01]  /*2ed0*/  MOV R11, UR7 ;  /* 0x00000007000b7c02 */ /* 0x002fe20008000f00 */
[----:B------:R-:W-:Y:S05]  /*2ee0*/  BRA.U !UP1, `(.L_x_60) ;  /* 0xfffffffd09e87547 */ /* 0x000fea000b83ffff */
.L_x_59:
[----:B------:R-:W1:Y:S01]  /*2ef0*/  LDS R5, [UR6+0x10] ;  /* 0x00001006ff057984 */ /* 0x000e620008000800 */
[----:B------:R-:W-:Y:S01]  /*2f00*/  IMAD.U32 R3, RZ, RZ, UR37 ;  /* 0x00000025ff037e24 */ /* 0x000fe2000f8e00ff */
[----:B------:R-:W-:-:S03]  /*2f10*/  MOV R2, UR4 ;  /* 0x0000000400027c02 */ /* 0x000fc60008000f00 */
[----:B------:R-:W-:Y:S01]  /*2f20*/  VIADD R3, R3, 0x110 ;  /* 0x0000011003037836 */ /* 0x000fe20000000000 */
[----:B-1----:R-:W-:-:S04]  /*2f30*/  SHF.L.U32 R5, R5, 0x1f, RZ ;  /* 0x0000001f05057819 */ /* 0x002fc800000006ff */
[----:B------:R-:W1:Y:S02]  /*2f40*/  SYNCS.PHASECHK.TRANS64.TRYWAIT P0, [UR6+0x8], R5 ;  /* 0x00000805ff0075a7 */ /* 0x000e640008001106 */
[----:B-1----:R-:W-:Y:S05]  /*2f50*/  @P0 BRA `(.L_x_61) ;  /* 0x0000000000080947 */ /* 0x002fea0003800000 */
[----:B------:R-:W1:Y:S02]  /*2f60*/  SYNCS.PHASECHK.TRANS64.TRYWAIT P0, [UR6+0x8], R5 ;  /* 0x00000805ff0075a7 */ /* 0x000e640008001106 */
[----:B-1----:R-:W-:Y:S05]  /*2f70*/  @!P0 BRA `(.L_x_62) ;  /* 0x0000003c00388947 */ /* 0x002fea0003800000 */
.L_x_61:
[----:B-1----:R-:W-:Y:S01]  /*2f80*/  HFMA2 R4, -RZ, RZ, 0, 5.9604644775390625e-08 ;  /* 0x00000001ff047431 */ /* 0x002fe200000001ff */
[----:B------:R-:W-:Y:S01]  /*2f90*/  UPRMT UR7, UR4, 0x654, UR8 ;  /* 0x0000065404077896 */ /* 0x000fe20008000008 */
[----:B------:R-:W-:Y:S01]  /*2fa0*/  IMAD.MOV.U32 R6, RZ, RZ, 0xffff ;  /* 0x0000ffffff067424 */ /* 0x000fe200078e00ff */
[----:B------:R-:W-:Y:S01]  /*2fb0*/  PRMT R2, R2, 0x654, R3 ;  /* 0x0000065402027816 */ /* 0x000fe20000000003 */
[----:B------:R-:W-:Y:S02]  /*2fc0*/  IMAD.MOV.U32 R5, RZ, RZ, 0x4 ;  /* 0x00000004ff057424 */ /* 0x000fe400078e00ff */
[----:B------:R-:W-:Y:S01]  /*2fd0*/  IMAD.SHL.U32 R9, R11, 0x20, RZ ;  /* 0x000000200b097824 */ /* 0x000fe200078e00ff */
[----:B------:R-:W-:Y:S02]  /*2fe0*/  MOV R3, UR7 ;  /* 0x0000000700037c02 */ /* 0x000fe40008000f00 */
[-C--:B------:R-:W-:Y:S01]  /*2ff0*/  SHF.L.U32 R7, R6, R11.reuse, RZ ;  /* 0x0000000b06077219 */ /* 0x080fe200000006ff */
[----:B------:R1:W-:Y:S01]  /*3000*/  SYNCS.ARRIVE.TRANS64.RED RZ, [UR7], R5 ;  /* 0x00000005ffff79a7 */ /* 0x0003e20008000407 */
[----:B------:R-:W-:Y:S01]  /*3010*/  SHF.L.U32 R6, R4, R11, RZ ;  /* 0x0000000b04067219 */ /* 0x000fe200000006ff */
[----:B------:R1:W-:Y:S04]  /*3020*/  STS [UR37+0x110], R9 ;  /* 0x00011009ff007988 */ /* 0x0003e80008000825 */
[----:B------:R1:W-:Y:S04]  /*3030*/  STAS [R2.64], R11 ;  /* 0x0000000b02007dbd */ /* 0x0003e8000c0008ff */
[----:B------:R1:W-:Y:S04]  /*3040*/  ATOMS.OR RZ, [UR6+0x14], R7 ;  /* 0x00001407ffff798c */ /* 0x0003e8000b000006 */
[----:B------:R1:W-:Y:S04]  /*3050*/  ATOMS.OR RZ, [UR6+0x18], R6 ;  /* 0x00001806ffff798c */ /* 0x0003e8000b000006 */
[----:B------:R1:W-:Y:S02]  /*3060*/  ATOMS.XOR RZ, [UR6+0x10], R4 ;  /* 0x00001004ffff798c */ /* 0x0003e4000b800006 */
.L_x_58:
[----:B------:R-:W-:Y:S05]  /*3070*/  BSYNC B0 ;  /* 0x0000000000007941 */ /* 0x000fea0003800000 */
.L_x_57:
[----:B------:R-:W-:Y:S05]  /*3080*/  BRA.U UP0, `(.L_x_63) ;  /* 0x00000001006c7547 */ /* 0x000fea000b800000 */
[----:B------:R-:W-:-:S03]  /*3090*/  UMOV UR7, 0xffffffff ;  /* 0xffffffff00077882 */ /* 0x000fc60000000000 */
[----:B------:R-:W-:Y:S05]  /*30a0*/  BRA.DIV UR7, `(.L_x_64) ;  /* 0x0000003e07047947 */ /* 0x000fea000b800000 */
[----:B------:R-:W-:-:S13]  /*30b0*/  ELECT P6, URZ, PT ;  /* 0x0000000000ff782f */ /* 0x000fda00038c0000 */
.L_x_130:
[----:B------:R-:W-:Y:S05]  /*30c0*/  @!P6 BRA `(.L_x_63) ;  /* 0x00000000005ce947 */ /* 0x000fea0003800000 */
[----:B-1----:R-:W1:Y:S02]  /*30d0*/  LDS R3, [UR6+0x10] ;  /* 0x00001006ff037984 */ /* 0x002e640008000800 */
[----:B-1----:R-:W-:-:S04]  /*30e0*/  SHF.L.U32 R3, R3, 0x1f, RZ ;  /* 0x0000001f03037819 */ /* 0x002fc800000006ff */
[----:B------:R-:W1:Y:S02]  /*30f0*/  SYNCS.PHASECHK.TRANS64.TRYWAIT P0, [UR6+0x8], R3 ;  /* 0x00000803ff0075a7 */ /* 0x000e640008001106 */
[----:B-1----:R-:W-:Y:S05]  /*3100*/  @P0 BRA `(.L_x_65) ;  /* 0x0000000000080947 */ /* 0x002fea0003800000 */
[----:B------:R-:W1:Y:S02]  /*3110*/  SYNCS.PHASECHK.TRANS64.TRYWAIT P0, [UR6+0x8], R3 ;  /* 0x00000803ff0075a7 */ /* 0x000e640008001106 */
[----:B-1----:R-:W-:Y:S05]  /*3120*/  @!P0 BRA `(.L_x_66) ;  /* 0x0000003c00048947 */ /* 0x002fea0003800000 */
.L_x_65:
[----:B------:R-:W2:Y:S01]  /*3130*/  LDS R5, [UR37+0x110] ;  /* 0x00011025ff057984 */ /* 0x000ea20008000800 */
[----:B-1----:R-:W-:Y:S02]  /*3140*/  HFMA2 R2, -RZ, RZ, 0, 5.9604644775390625e-08 ;  /* 0x00000001ff027431 */ /* 0x002fe400000001ff */
[----:B------:R-:W-:Y:S01]  /*3150*/  IMAD.MOV.U32 R3, RZ, RZ, 0xffff ;  /* 0x0000ffffff037424 */ /* 0x000fe200078e00ff */
[----:B------:R-:W-:Y:S01]  /*3160*/  UPRMT UR7, UR4, 0x654, UR8 ;  /* 0x0000065404077896 */ /* 0x000fe20008000008 */
[----:B--2---:R-:W-:-:S03]  /*3170*/  IMAD.SHL.U32 R4, R5, 0x20, RZ ;  /* 0x0000002005047824 */ /* 0x004fc600078e00ff */
[-C--:B------:R-:W-:Y:S02]  /*3180*/  SHF.L.U32 R3, R3, R5.reuse, RZ ;  /* 0x0000000503037219 */ /* 0x080fe400000006ff */
[----:B------:R-:W-:Y:S01]  /*3190*/  SHF.L.U32 R5, R2, R5, RZ ;  /* 0x0000000502057219 */ /* 0x000fe200000006ff */
[----:B------:R2:W-:Y:S04]  /*31a0*/  STS [UR37+0x110], R4 ;  /* 0x00011004ff007988 */ /* 0x0005e80008000825 */
[----:B------:R2:W-:Y:S04]  /*31b0*/  ATOMS.OR RZ, [UR6+0x14], R3 ;  /* 0x00001403ffff798c */ /* 0x0005e8000b000006 */
[----:B------:R2:W-:Y:S01]  /*31c0*/  ATOMS.OR RZ, [UR6+0x18], R5 ;  /* 0x00001805ffff798c */ /* 0x0005e2000b000006 */
[----:B------:R-:W-:Y:S03]  /*31d0*/  SYNCS.ARRIVE.TRANS64.RED.A1T0 RZ, [UR7], RZ ;  /* 0x000000ffffff79a7 */ /* 0x000fe60008100407 */
[----:B------:R2:W-:Y:S01]  /*31e0*/  ATOMS.XOR RZ, [UR6+0x10], R2 ;  /* 0x00001002ffff798c */ /* 0x0005e2000b800006 */
[----:B------:R-:W-:Y:S05]  /*31f0*/  BRA `(.L_x_63) ;  /* 0x0000000000107947 */ /* 0x000fea0003800000 */
.L_x_56:
[----:B------:R-:W-:-:S05]  /*3200*/  MOV R2, 0xffffffff ;  /* 0xffffffff00027802 */ /* 0x000fca0000000f00 */
[----:B------:R1:W-:Y:S02]  /*3210*/  STS [UR37+0x110], R2 ;  /* 0x00011002ff007988 */ /* 0x0003e40008000825 */
[----:B-1----:R-:W-:Y:S02]  /*3220*/  MOV R2, 0x3240 ;  /* 0x0000324000027802 */ /* 0x002fe40000000f00 */
[----:B-----5:R-:W-:Y:S05]  /*3230*/  CALL.REL.NOINC `($__internal_1_$__cuda_sm10x_tcgen05_guardrail_trap_phase_invalid_during_alloc) ;  /* 0x00000040000c7944 */ /* 0x020fea0003c00000 */
.L_x_63:
[----:B------:R-:W-:Y:S05]  /*3240*/  WARPSYNC.ALL ;  /* 0x0000000000007948 */ /* 0x000fea0003800000 */
[----:B------:R-:W3:Y:S01]  /*3250*/  S2UR UR7, SR_CgaCtaId ;  /* 0x00000000000779c3 */ /* 0x000ee20000008800 */
[----:B------:R-:W-:Y:S01]  /*3260*/  UMOV UR6, 0x400 ;  /* 0x0000040000067882 */ /* 0x000fe20000000000 */
[----:B------:R-:W-:-:S06]  /*3270*/  NOP ;  /* 0x0000000000007918 */ /* 0x000fcc0000000000 */
[----:B------:R-:W-:Y:S06]  /*3280*/  BAR.ARV 0x6, 0xa0 ;  /* 0x0182800000007b1d */ /* 0x000fec0000002000 */
[----:B------:R-:W4:Y:S01]  /*3290*/  LDCU UR8, c[0x0][0x38c] ;  /* 0x00007180ff0877ac */ /* 0x000f220008000800 */
[----:B------:R-:W-:Y:S01]  /*32a0*/  LOP3.LUT R0, R0, 0xffff, RZ, 0xc0, !PT ;  /* 0x0000ffff00007812 */ /* 0x000fe200078ec0ff */
[----:B-1----:R-:W-:Y:S01]  /*32b0*/  IMAD.MOV.U32 R9, RZ, RZ, 0x1 ;  /* 0x00000001ff097424 */ /* 0x002fe200078e00ff */
[----:B------:R-:W-:Y:S01]  /*32c0*/  LOP3.LUT R8, R8, 0xffff, RZ, 0xc0, !PT ;  /* 0x0000ffff08087812 */ /* 0x000fe200078ec0ff */
[----:B------:R-:W-:Y:S01]  /*32d0*/  UMOV UR19, URZ ;  /* 0x000000ff00137c82 */ /* 0x000fe20008000000 */
[----:B------:R-:W-:Y:S01]  /*32e0*/  R2UR UR11, R0 ;  /* 0x00000000000b72ca */ /* 0x000fe200000e0000 */
[----:B------:R-:W-:Y:S01]  /*32f0*/  UMOV UR18, URZ ;  /* 0x000000ff00127c82 */ /* 0x000fe20008000000 */
[----:B------:R-:W-:Y:S01]  /*3300*/  R2UR UR12, R8 ;  /* 0x00000000080c72ca */ /* 0x000fe200000e0000 */
[----:B------:R-:W-:Y:S01]  /*3310*/  IMAD.MOV.U32 R8, RZ, RZ, RZ ;  /* 0x000000ffff087224 */ /* 0x000fe200078e00ff */
[----:B------:R-:W-:Y:S01]  /*3320*/  UMOV UR17, URZ ;  /* 0x000000ff00117c82 */ /* 0x000fe20008000000 */
[----:B---3--:R-:W-:-:S02]  /*3330*/  ULEA UR7, UR7, UR6, 0x18 ;  /* 0x0000000607077291 */ /* 0x008fc4000f8ec0ff */
[----:B------:R-:W-:Y:S02]  /*3340*/  UISETP.NE.AND UP2, UPT, UR5, URZ, UPT ;  /* 0x000000ff0500728c */ /* 0x000fe4000bf45270 */
[----:B------:R-:W-:Y:S02]  /*3350*/  UIADD3 UR13, UPT, UPT, UR7, 0x2400, URZ ;  /* 0x00002400070d7890 */ /* 0x000fe4000fffe0ff */
[----:B------:R-:W-:Y:S02]  /*3360*/  UIADD3 UR14, UPT, UPT, UR7, 0xa400, URZ ;  /* 0x0000a400070e7890 */ /* 0x000fe4000fffe0ff */
[----:B----4-:R-:W-:Y:S01]  /*3370*/  UIADD3 UR8, UPT, UPT, UR8, 0x7f, URZ ;  /* 0x0000007f08087890 */ /* 0x010fe2000fffe0ff */
[----:B--2---:R-:W1:Y:S01]  /*3380*/  LDS R2, [UR7+0x110] ;  /* 0x00011007ff027984 */ /* 0x004e620008000800 */
[----:B------:R-:W-:Y:S02]  /*3390*/  USHF.R.U32.HI UR13, URZ, 0x4, UR13 ;  /* 0x00000004ff0d7899 */ /* 0x000fe4000801160d */
[----:B------:R-:W-:-:S02]  /*33a0*/  USHF.R.S32.HI UR6, URZ, 0x1f, UR8 ;  /* 0x0000001fff067899 */ /* 0x000fc40008011408 */
[----:B------:R-:W-:Y:S02]  /*33b0*/  USHF.R.U32.HI UR14, URZ, 0x4, UR14 ;  /* 0x00000004ff0e7899 */ /* 0x000fe4000801160e */
[----:B------:R-:W-:Y:S02]  /*33c0*/  ULEA.HI UR6, UR6, UR8, URZ, 0x7 ;  /* 0x0000000806067291 */ /* 0x000fe4000f8f38ff */
[----:B------:R-:W-:Y:S02]  /*33d0*/  ULOP3.LUT UR13, UR13, 0x3fff, URZ, 0xc0, !UPT ;  /* 0x00003fff0d0d7892 */ /* 0x000fe4000f8ec0ff */
[----:B------:R-:W-:Y:S02]  /*33e0*/  USHF.R.S32.HI UR6, URZ, 0x7, UR6 ;  /* 0x00000007ff067899 */ /* 0x000fe40008011406 */
[----:B------:R-:W-:Y:S02]  /*33f0*/  ULOP3.LUT UR14, UR14, 0x3fff, URZ, 0xc0, !UPT ;  /* 0x00003fff0e0e7892 */ /* 0x000fe4000f8ec0ff */
[----:B------:R-:W-:Y:S01]  /*3400*/  UISETP.LT.AND UP0, UPT, UR6, 0x1, UPT ;  /* 0x000000010600788c */ /* 0x000fe2000bf01270 */
[----:B------:R-:W-:Y:S01]  /*3410*/  UMOV UR28, 0x0 ;  /* 0x00000000001c7882 */ /* 0x000fe20000000000 */
[----:B------:R-:W-:Y:S01]  /*3420*/  UMOV UR29, 0x8100010 ;  /* 0x08100010001d7882 */ /* 0x000fe20000000000 */
[----:B------:R-:W-:-:S02]  /*3430*/  ULOP3.LUT UR13, UR13, 0x10000, URZ, 0xfc, !UPT ;  /* 0x000100000d0d7892 */ /* 0x000fc4000f8efcff */
[----:B------:R-:W-:Y:S02]  /*3440*/  ULOP3.LUT UR14, UR14, 0x10000, URZ, 0xfc, !UPT ;  /* 0x000100000e0e7892 */ /* 0x000fe4000f8efcff */
[----:B------:R-:W-:Y:S01]  /*3450*/  USEL UR20, UR6, 0x1, !UP0 ;  /* 0x0000000106147887 */ /* 0x000fe2000c000000 */
[----:B------:R-:W-:Y:S01]  /*3460*/  UMOV UR26, 0x0 ;  /* 0x00000000001a7882 */ /* 0x000fe20000000000 */
[----:B------:R-:W-:Y:S01]  /*3470*/  UMOV UR27, 0x8100010 ;  /* 0x08100010001b7882 */ /* 0x000fe20000000000 */
[----:B------:R-:W-:Y:S01]  /*3480*/  UMOV UR24, 0x0 ;  /* 0x0000000000187882 */ /* 0x000fe20000000000 */
[----:B------:R-:W-:Y:S01]  /*3490*/  UMOV UR25, 0x8100010 ;  /* 0x0810001000197882 */ /* 0x000fe20000000000 */
[----:B------:R-:W-:Y:S01]  /*34a0*/  UMOV UR22, 0x0 ;  /* 0x0000000000167882 */ /* 0x000fe20000000000 */
[----:B------:R-:W-:Y:S01]  /*34b0*/  UMOV UR23, 0x8100010 ;  /* 0x0810001000177882 */ /* 0x000fe20000000000 */
[----:B-1----:R-:W-:Y:S02]  /*34c0*/  R2UR UR21, R2 ;  /* 0x00000000021572ca */ /* 0x002fe400000e0000 */
[----:B------:R-:W-:-:S13]  /*34d0*/  CS2R R2, SRZ ;  /* 0x0000000000027805 */ /* 0x000fda000001ff00 */
.L_x_74:
[C---:B------:R-:W-:Y:S02]  /*34e0*/  LEA R0, R8.reuse, UR7, 0x3 ;  /* 0x0000000708007c11 */ /* 0x040fe4000f8e18ff */
[----:B------:R-:W-:Y:S02]  /*34f0*/  SHF.L.U32 R5, R3, 0x1f, RZ ;  /* 0x0000001f03057819 */ /* 0x000fe400000006ff */
[----:B------:R-:W-:Y:S02]  /*3500*/  LEA R4, R8, UR7, 0x4 ;  /* 0x0000000708047c11 */ /* 0x000fe4000f8e20ff */
[----:B------:R-:W1:Y:S02]  /*3510*/  SYNCS.PHASECHK.TRANS64.TRYWAIT P0, [R0+URZ+0x60], R5 ;  /* 0x00006005000075a7 */ /* 0x000e6400080011ff */
[----:B-1-34-:R-:W-:Y:S05]  /*3520*/  @!P0 BRA `(.L_x_67) ;  /* 0x00000038001c8947 */ /* 0x01afea0003800000 */
.L_x_131:
[----:B-1----:R-:W1:Y:S01]  /*3530*/  LDS.128 R4, [R4+0xf0] ;  /* 0x0000f00004047984 */ /* 0x002e620000000c00 */
[----:B------:R-:W-:Y:S02]  /*3540*/  VIADD R0, R0, 0x70 ;  /* 0x0000007000007836 */ /* 0x000fe40000000000 */
[----:B------:R-:W-:Y:S01]  /*3550*/  VIADD R8, R8, 0x1 ;  /* 0x0000000108087836 */ /* 0x000fe20000000000 */
[----:B------:R-:W-:Y:S01]  /*3560*/  @!PT LDS RZ, [RZ] ;  /* 0x00000000fffff984 */ /* 0x000fe20000000800 */
[----:B------:R-:W-:Y:S01]  /*3570*/  @!PT LDS RZ, [RZ] ;  /* 0x00000000fffff984 */ /* 0x000fe20000000800 */
[----:B------:R-:W-:Y:S01]  /*3580*/  @!PT LDS RZ, [RZ] ;  /* 0x00000000fffff984 */ /* 0x000fe20000000800 */
[----:B------:R-:W-:Y:S01]  /*3590*/  @!PT LDS RZ, [RZ] ;  /* 0x00000000fffff984 */ /* 0x000fe20000000800 */
[----:B------:R2:W-:Y:S06]  /*35a0*/  MEMBAR.ALL.CTA ;  /* 0x0000000000007992 */ /* 0x0005ec0000008000 */
[----:B--2---:R-:W2:Y:S01]  /*35b0*/  FENCE.VIEW.ASYNC.S ;  /* 0x00000000000073c6 */ /* 0x004ea20000000000 */
[----:B------:R-:W-:-:S04]  /*35c0*/  PRMT R0, RZ, 0x654, R0 ;  /* 0x00000654ff007816 */ /* 0x000fc80000000000 */
[----:B--2---:R2:W-:Y:S01]  /*35d0*/  SYNCS.ARRIVE.TRANS64.RED.A1T0 RZ, [R0+URZ], RZ ;  /* 0x000000ff00ff79a7 */ /* 0x0045e200081004ff */
[----:B-1----:R-:W-:Y:S01]  /*35e0*/  LOP3.LUT P1, RZ, R6, 0x1, RZ, 0xc0, !PT ;  /* 0x0000000106ff7812 */ /* 0x002fe2000782c0ff */
[----:B--2---:R-:W-:-:S12]  /*35f0*/  BRA.U UP2, `(.L_x_68) ;  /* 0x0000000502087547 */ /* 0x004fd8000b800000 */
[----:B------:R-:W1:Y:S01]  /*3600*/  LDCU UR8, c[0x0][0x38c] ;  /* 0x00007180ff0877ac */ /* 0x000e620008000800 */
[----:B------:R-:W-:Y:S02]  /*3610*/  PLOP3.LUT P2, PT, PT, PT, PT, 0x80, 0x8 ;  /* 0x000000000008781c */ /* 0x000fe40003f4f070 */
[----:B------:R-:W-:Y:S01]  /*3620*/  SHF.L.U32 R5, R9, 0x1f, RZ ;  /* 0x0000001f09057819 */ /* 0x000fe200000006ff */
[----:B------:R-:W-:Y:S02]  /*3630*/  ULEA UR9, UR19, UR7, 0x3 ;  /* 0x0000000713097291 */ /* 0x000fe4000f8e18ff */
[----:B------:R-:W-:Y:S02]  /*3640*/  ULEA UR10, UR19, UR21, 0x5 ;  /* 0x00000015130a7291 */ /* 0x000fe4000f8e28ff */
[----:B-1----:R-:W-:-:S06]  /*3650*/  UISETP.GE.AND UP0, UPT, UR8, 0x1, UPT ;  /* 0x000000010800788c */ /* 0x002fcc000bf06270 */
[----:B------:R-:W-:-:S05]  /*3660*/  PLOP3.LUT P0, PT, PT, PT, UP0, 0x80, 0x8 ;  /* 0x000000000008781c */ /* 0x000fca0003f0f008 */
[----:B------:R-:W-:-:S08]  /*3670*/  @UP0 ULEA UR8, UR18, UR7, 0x3 ;  /* 0x0000000712080291 */ /* 0x000fd0000f8e18ff */
[----:B------:R-:W-:-:S04]  /*3680*/  @P0 SHF.L.U32 R0, R2, 0x1f, RZ ;  /* 0x0000001f02000819 */ /* 0x000fc800000006ff */
[----:B------:R1:W2:Y:S01]  /*3690*/  @P0 SYNCS.PHASECHK.TRANS64.TRYWAIT P2, [UR8], R0 ;  /* 0x00000000ff0005a7 */ /* 0x0002a20008041108 */
[----:B------:R-:W3:Y:S02]  /*36a0*/  SYNCS.PHASECHK.TRANS64.TRYWAIT P0, [UR9+0xa0], R5 ;  /* 0x0000a005ff0075a7 */ /* 0x000ee40008001109 */
[----:B-123--:R-:W-:Y:S05]  /*36b0*/  @!P0 BRA `(.L_x_69) ;  /* 0x0000003400cc8947 */ /* 0x00efea0003800000 */
.L_x_133:
[----:B------:R-:W-:Y:S01]  /*36c0*/  UMOV UR16, UR17 ;  /* 0x0000001100107c82 */ /* 0x000fe20008000000 */
[----:B------:R-:W-:Y:S05]  /*36d0*/  BRA.U !UP0, `(.L_x_70) ;  /* 0x0000000108c07547 */ /* 0x000fea000b800000 */
[----:B------:R-:W-:Y:S02]  /*36e0*/  UIADD3 UR16, UPT, UPT, UR20, UR17, URZ ;  /* 0x0000001114107290 */ /* 0x000fe4000fffe0ff */
[----:B------:R-:W-:Y:S01]  /*36f0*/  UPLOP3.LUT UP3, UPT, UPT, UPT, UPT, 0x40, 0x4 ;  /* 0x000000000004789c */ /* 0x000fe20003f6e870 */
[----:B------:R-:W-:Y:S01]  /*3700*/  UMOV UR15, UR6 ;  /* 0x00000006000f7c82 */ /* 0x000fe20008000000 */
[----:B------:R-:W-:-:S09]  /*3710*/  UMOV UR46, UR18 ;  /* 0x00000012002e7c82 */ /* 0x000fd20008000000 */
.L_x_73:
[----:B--2---:R-:W-:Y:S01]  /*3720*/  ULEA UR8, UR46, UR7, 0x3 ;  /* 0x000000072e087291 */ /* 0x004fe2000f8e18ff */
[----:B---3--:R-:W-:Y:S11]  /*3730*/  @P2 BRA `(.L_x_71) ;  /* 0x00000000000c2947 */ /* 0x008ff60003800000 */
[----:B-1----:R-:W-:Y:S04]  /*3740*/  SHF.L.U32 R5, R2, 0x1f, RZ ;  /* 0x0000001f02057819 */ /* 0x002fe800000006ff */
[----:B------:R-:W1:Y:S02]  /*3750*/  SYNCS.PHASECHK.TRANS64.TRYWAIT P0, [UR8], R5 ;  /* 0x00000005ff0075a7 */ /* 0x000e640008001108 */
[----:B-1----:R-:W-:Y:S05]  /*3760*/  @!P0 BRA `(.L_x_72) ;  /* 0x0000003400b88947 */ /* 0x002fea0003800000 */
.L_x_71:
[----:B------:R-:W-:Y:S01]  /*3770*/  UISETP.NE.AND UP0, UPT, UR15, 0x1, UPT ;  /* 0x000000010f00788c */ /* 0x000fe2000bf05270 */
[----:B------:R-:W-:Y:S01]  /*3780*/  PLOP3.LUT P2, PT, PT, PT, PT, 0x80, 0x8 ;  /* 0x000000000008781c */ /* 0x000fe20003f4f070 */
[----:B------:R-:W-:Y:S02]  /*3790*/  UIADD3 UR18, UPT, UPT, UR46, 0x1, URZ ;  /* 0x000000012e127890 */ /* 0x000fe4000fffe0ff */
[----:B------:R-:W-:Y:S02]  /*37a0*/  ULEA UR32, UR46, UR14, 0x8 ;  /* 0x0000000e2e207291 */ /* 0x000fe4000f8e40ff */
[----:B------:R-:W-:Y:S01]  /*37b0*/  UISETP.NE.AND UP1, UPT, UR18, 0x4, UPT ;  /* 0x000000041200788c */ /* 0x000fe2000bf25270 */
[----:B------:R-:W-:Y:S01]  /*37c0*/  PLOP3.LUT P0, PT, PT, PT, UP0, 0x80, 0x8 ;  /* 0x000000000008781c */ /* 0x000fe20003f0f008 */
[----:B------:R-:W-:Y:S02]  /*37d0*/  UIADD3 UR44, UPT, UPT, UR32, 0x2, URZ ;  /* 0x00000002202c7890 */ /* 0x000fe4000fffe0ff */
[----:B------:R-:W-:Y:S02]  /*37e0*/  USEL UR31, URZ, 0x1, UP1 ;  /* 0x00000001ff1f7887 */ /* 0x000fe40008800000 */
[----:B------:R-:W-:Y:S02]  /*37f0*/  USEL UR18, UR18, URZ, UP1 ;  /* 0x000000ff12127287 */ /* 0x000fe40008800000 */
[----:B------:R-:W-:Y:S02]  /*3800*/  UIADD3 UR40, UPT, UPT, UR32, 0x4, URZ ;  /* 0x0000000420287890 */ /* 0x000fe4000fffe0ff */
[----:B------:R-:W-:Y:S01]  /*3810*/  @UP0 ULEA UR30, UR18, UR7, 0x3 ;  /* 0x00000007121e0291 */ /* 0x000fe2000f8e18ff */
[----:B------:R-:W-:Y:S01]  /*3820*/  LOP3.LUT R2, R2, UR31, RZ, 0x3c, !PT ;  /* 0x0000001f02027c12 */ /* 0x000fe2000f8e3cff */
[----:B------:R-:W-:Y:S02]  /*3830*/  UIADD3 UR36, UPT, UPT, UR32, 0x6, URZ ;  /* 0x0000000620247890 */ /* 0x000fe4000fffe0ff */
[----:B------:R-:W-:Y:S01]  /*3840*/  UIADD3 UR8, UPT, UPT, UR8, 0x20, URZ ;  /* 0x0000002008087890 */ /* 0x000fe2000fffe0ff */
[----:B-1----:R-:W-:Y:S01]  /*3850*/  @P0 SHF.L.U32 R0, R2, 0x1f, RZ ;  /* 0x0000001f02000819 */ /* 0x002fe200000006ff */
[----:B------:R-:W-:Y:S02]  /*3860*/  UIADD3 UR17, UPT, UPT, UR17, 0x1, URZ ;  /* 0x0000000111117890 */ /* 0x000fe4000fffe0ff */
[----:B------:R-:W-:Y:S01]  /*3870*/  UIADD3 UR15, UPT, UPT, UR15, -0x1, URZ ;  /* 0xffffffff0f0f7890 */ /* 0x000fe2000fffe0ff */
[----:B------:R2:W3:Y:S01]  /*3880*/  @P0 SYNCS.PHASECHK.TRANS64.TRYWAIT P2, [UR30], R0 ;  /* 0x00000000ff0005a7 */ /* 0x0004e2000804111e */
[----:B------:R-:W-:Y:S02]  /*3890*/  ULEA UR30, UR46, UR13, 0x9 ;  /* 0x0000000d2e1e7291 */ /* 0x000fe4000f8e48ff */
[----:B------:R-:W-:Y:S02]  /*38a0*/  UISETP.NE.AND UP0, UPT, UR17, UR16, UPT ;  /* 0x000000101100728c */ /* 0x000fe4000bf05270 */
[----:B------:R-:W-:Y:S02]  /*38b0*/  UIADD3 UR42, UPT, UPT, UR30, 0x2, URZ ;  /* 0x000000021e2a7890 */ /* 0x000fe4000fffe0ff */
[----:B------:R-:W-:Y:S02]  /*38c0*/  UIADD3 UR38, UPT, UPT, UR30, 0x4, URZ ;  /* 0x000000041e267890 */ /* 0x000fe4000fffe0ff */
[----:B------:R-:W-:Y:S01]  /*38d0*/  UIADD3 UR34, UPT, UPT, UR30, 0x6, URZ ;  /* 0x000000061e227890 */ /* 0x000fe2000fffe0ff */
[----:B------:R-:W-:Y:S01]  /*38e0*/  UMOV UR33, 0x40004040 ;  /* 0x4000404000217882 */ /* 0x000fe20000000000 */
[----:B------:R-:W-:Y:S01]  /*38f0*/  UMOV UR31, 0x40004040 ;  /* 0x40004040001f7882 */ /* 0x000fe20000000000 */
[----:B------:R-:W-:Y:S01]  /*3900*/  UMOV UR45, 0x40004040 ;  /* 0x40004040002d7882 */ /* 0x000fe20000000000 */
[----:B------:R2:W-:Y:S01]  /*3910*/  UTCQMMA.2CTA gdesc[UR30], gdesc[UR32], tmem[UR10], tmem[UR28], idesc[UR29], UP3 ;  /* 0x00ff1c201e0075ea */ /* 0x0005e20009a0030a */
[----:B------:R-:W-:Y:S01]  /*3920*/  UPLOP3.LUT UP3, UPT, UPT, UPT, UPT, 0x80, 0x8 ;  /* 0x000000000008789c */ /* 0x000fe20003f6f070 */
[----:B------:R-:W-:Y:S01]  /*3930*/  UMOV UR43, 0x40004040 ;  /* 0x40004040002b7882 */ /* 0x000fe20000000000 */
[----:B------:R-:W-:Y:S01]  /*3940*/  UMOV UR41, 0x40004040 ;  /* 0x4000404000297882 */ /* 0x000fe20000000000 */
[----:B------:R2:W-:Y:S01]  /*3950*/  UTCQMMA.2CTA gdesc[UR42], gdesc[UR44], tmem[UR10], tmem[UR26], idesc[UR27], UPT ;  /* 0x00ff1a2c2a0075ea */ /* 0x0005e2000ba0030a */
[----:B------:R-:W-:Y:S01]  /*3960*/  UMOV UR39, 0x40004040 ;  /* 0x4000404000277882 */ /* 0x000fe20000000000 */
[----:B------:R-:W-:Y:S01]  /*3970*/  UMOV UR37, 0x40004040 ;  /* 0x4000404000257882 */ /* 0x000fe20000000000 */
[----:B------:R-:W-:Y:S01]  /*3980*/  UMOV UR35, 0x40004040 ;  /* 0x4000404000237882 */ /* 0x000fe20000000000 */
[----:B------:R2:W-:Y:S01]  /*3990*/  UTCQMMA.2CTA gdesc[UR38], gdesc[UR40], tmem[UR10], tmem[UR24], idesc[UR25], UPT ;  /* 0x00ff1828260075ea */ /* 0x0005e2000ba0030a */
[----:B------:R2:W-:Y:S01]  /*39a0*/  UTCQMMA.2CTA gdesc[UR34], gdesc[UR36], tmem[UR10], tmem[UR22], idesc[UR23], UPT ;  /* 0x00ff1624220075ea */ /* 0x0005e2000ba0030a */
[----:B------:R2:W-:Y:S01]  /*39b0*/  UTCBAR.2CTA.MULTICAST [UR8], URZ, UR12 ;  /* 0x000000ff080073e9 */ /* 0x0005e2000820080c */
[----:B------:R-:W-:Y:S01]  /*39c0*/  UMOV UR46, UR18 ;  /* 0x00000012002e7c82 */ /* 0x000fe20008000000 */
[----:B------:R-:W-:Y:S05]  /*39d0*/  BRA.U UP0, `(.L_x_73) ;  /* 0xfffffffd00507547 */ /* 0x000fea000b83ffff */
.L_x_70:
[----:B------:R-:W-:Y:S01]  /*39e0*/  UIADD3 UR9, UPT, UPT, UR9, 0x80, URZ ;  /* 0x0000008009097890 */ /* 0x000fe2000fffe0ff */
[----:B------:R-:W-:-:S08]  /*39f0*/  UMOV UR17, UR16 ;  /* 0x0000001000117c82 */ /* 0x000fd00008000000 */
[----:B------:R4:W-:Y:S01]  /*3a00*/  UTCBAR.2CTA.MULTICAST [UR9], URZ, UR11 ;  /* 0x000000ff090073e9 */ /* 0x0009e2000820080b */
[----:B------:R-:W-:Y:S02]  /*3a10*/  NOP ;  /* 0x0000000000007918 */ /* 0x000fe40000000000 */
.L_x_68:
[----:B------:R-:W-:Y:S01]  /*3a20*/  UIADD3 UR19, UPT, UPT, UR19, 0x1, URZ ;  /* 0x0000000113137890 */ /* 0x000fe2000fffe0ff */
[----:B------:R-:W-:-:S03]  /*3a30*/  ISETP.NE.AND P0, PT, R8, 0x2, PT ;  /* 0x000000020800780c */ /* 0x000fc60003f05270 */
[----:B------:R-:W-:Y:S01]  /*3a40*/  UISETP.NE.AND UP0, UPT, UR19, 0x4, UPT ;  /* 0x000000041300788c */ /* 0x000fe2000bf05270 */
[----:B-12---:R-:W-:Y:S02]  /*3a50*/  SEL R0, RZ, 0x1, P0 ;  /* 0x00000001ff007807 */ /* 0x006fe40000000000 */
[----:B------:R-:W-:Y:S01]  /*3a60*/  SEL R8, R8, RZ, P0 ;  /* 0x000000ff08087207 */ /* 0x000fe20000000000 */
[----:B------:R-:W-:Y:S01]  /*3a70*/  USEL UR8, URZ, 0x1, UP0 ;  /* 0x00000001ff087887 */ /* 0x000fe20008000000 */
[----:B------:R-:W-:Y:S01]  /*3a80*/  LOP3.LUT R3, R3, R0, RZ, 0x3c, !PT ;  /* 0x0000000003037212 */ /* 0x000fe200078e3cff */
[----:B------:R-:W-:-:S04]  /*3a90*/  USEL UR19, UR19, URZ, UP0 ;  /* 0x000000ff13137287 */ /* 0x000fc80008000000 */
[----:B------:R-:W-:Y:S01]  /*3aa0*/  LOP3.LUT R9, R9, UR8, RZ, 0x3c, !PT ;  /* 0x0000000809097c12 */ /* 0x000fe2000f8e3cff */
[----:B------:R-:W-:Y:S07]  /*3ab0*/  @P1 BRA `(.L_x_74) ;  /* 0xfffffff800881947 */ /* 0x000fee000383ffff */
[----:B------:R-:W1:Y:S01]  /*3ac0*/  S2UR UR6, SR_CgaCtaId ;  /* 0x00000000000679c3 */ /* 0x000e620000008800 */
[----:B------:R-:W-:Y:S01]  /*3ad0*/  ELECT P0, URZ, PT ;  /* 0x0000000000ff782f */ /* 0x000fe20003800000 */
[----:B------:R-:W-:Y:S01]  /*3ae0*/  HFMA2 R0, -RZ, RZ, 0, 5.9604644775390625e-08 ;  /* 0x00000001ff007431 */ /* 0x000fe200000001ff */
[----:B------:R-:W-:-:S05]  /*3af0*/  UMOV UR8, 0x40 ;  /* 0x0000004000087882 */ /* 0x000fca0000000000 */
[----:B------:R-:W-:Y:S01]  /*3b00*/  UVIRTCOUNT.DEALLOC.SMPOOL 0x80 ;  /* 0x000000800000784c */ /* 0x000fe20000000000 */
[----:B------:R-:W-:Y:S02]  /*3b10*/  UISETP.NE.AND UP0, UPT, UR5, URZ, UPT ;  /* 0x000000ff0500728c */ /* 0x000fe4000bf05270 */
[----:B-1----:R-:W-:-:S09]  /*3b20*/  ULEA UR6, UR6, UR8, 0x18 ;  /* 0x0000000806067291 */ /* 0x002fd2000f8ec0ff */
[----:B------:R1:W-:Y:S01]  /*3b30*/  @P0 STS.U8 [UR6+0x1c], R0 ;  /* 0x00001c00ff000988 */ /* 0x0003e20008000006 */
[----:B------:R-:W-:Y:S05]  /*3b40*/  BRA.U UP0, `(.L_x_75) ;  /* 0x0000000100a07547 */ /* 0x000fea000b800000 */
[----:B------:R-:W-:Y:S01]  /*3b50*/  UIADD3 UR5, UPT, UPT, UR7, 0xa0, URZ ;  /* 0x000000a007057890 */ /* 0x000fe2000fffe0ff */
[----:B------:R-:W-:-:S03]  /*3b60*/  SHF.L.U32 R3, R9, 0x1f, RZ ;  /* 0x0000001f09037819 */ /* 0x000fc600000006ff */
[----:B------:R-:W-:-:S09]  /*3b70*/  ULEA UR8, UR19, UR5, 0x3 ;  /* 0x0000000513087291 */ /* 0x000fd2000f8e18ff */
[----:B------:R-:W2:Y:S02]  /*3b80*/  SYNCS.PHASECHK.TRANS64.TRYWAIT P0, [UR8], R3 ;  /* 0x00000003ff0075a7 */ /* 0x000ea40008001108 */
[----:B--2---:R-:W-:Y:S05]  /*3b90*/  @!P0 BRA `(.L_x_76) ;  /* 0x0000003000c48947 */ /* 0x004fea0003800000 */
.L_x_136:
[----:B----4-:R-:W-:-:S04]  /*3ba0*/  UIADD3 UR9, UPT, UPT, UR19, 0x1, URZ ;  /* 0x0000000113097890 */ /* 0x010fc8000fffe0ff */
        /* <DEDUP_REMOVED lines=8> */
.L_x_138:
        /* <DEDUP_REMOVED lines=9> */
.L_x_140:
[----:B------:R-:W-:-:S04]  /*3cc0*/  UIADD3 UR9, UPT, UPT, UR9, 0x1, URZ ;  /* 0x0000000109097890 */ /* 0x000fc8000fffe0ff */
[----:B------:R-:W-:-:S04]  /*3cd0*/  UISETP.NE.AND UP1, UPT, UR9, 0x4, UPT ;  /* 0x000000040900788c */ /* 0x000fc8000bf25270 */
[----:B------:R-:W-:Y:S02]  /*3ce0*/  USEL UR8, URZ, 0x1, UP1 ;  /* 0x00000001ff087887 */ /* 0x000fe40008800000 */
[----:B------:R-:W-:-:S04]  /*3cf0*/  USEL UR9, UR9, URZ, UP1 ;  /* 0x000000ff09097287 */ /* 0x000fc80008800000 */
[----:B------:R-:W-:Y:S01]  /*3d00*/  ULEA UR9, UR9, UR5, 0x3 ;  /* 0x0000000509097291 */ /* 0x000fe2000f8e18ff */
[----:B-1----:R-:W-:-:S04]  /*3d10*/  LOP3.LUT R3, R2, UR8, RZ, 0x3c, !PT ;  /* 0x0000000802037c12 */ /* 0x002fc8000f8e3cff */
[----:B------:R-:W-:Y:S01]  /*3d20*/  SHF.L.U32 R3, R3, 0x1f, RZ ;  /* 0x0000001f03037819 */ /* 0x000fe200000006ff */
[----:B------:R-:W-:-:S04]  /*3d30*/  IMAD.U32 R0, RZ, RZ, UR9 ;  /* 0x00000009ff007e24 */ /* 0x000fc8000f8e00ff */
[----:B------:R1:W2:Y:S03]  /*3d40*/  SYNCS.PHASECHK.TRANS64.TRYWAIT P0, [R0+URZ], R3 ;  /* 0x00000003000075a7 */ /* 0x0002a600080011ff */
[----:B--2---:R-:W-:Y:S05]  /*3d50*/  @!P0 NANOSLEEP.SYNCS 0x989680 ;  /* 0x009896800000895d */ /* 0x004fea0003900000 */
[----:B------:R-:W2:Y:S02]  /*3d60*/  @!P0 SYNCS.PHASECHK.TRANS64 P0, [R0+URZ], R3 ;  /* 0x00000003000085a7 */ /* 0x000ea400080010ff */
[----:B--2---:R-:W-:Y:S05]  /*3d70*/  @P0 BRA `(.L_x_79) ;  /* 0x0000000000200947 */ /* 0x004fea0003800000 */
.L_x_80:
[----:B--2---:R2:W4:Y:S02]  /*3d80*/  SYNCS.PHASECHK.TRANS64.TRYWAIT P0, [R0+URZ], R3 ;  /* 0x00000003000075a7 */ /* 0x00452400080011ff */
[----:B----4-:R-:W-:Y:S05]  /*3d90*/  @!P0 NANOSLEEP.SYNCS 0x989680 ;  /* 0x009896800000895d */ /* 0x010fea0003900000 */
[----:B------:R-:W4:Y:S02]  /*3da0*/  @!P0 SYNCS.PHASECHK.TRANS64 P0, [R0+URZ], R3 ;  /* 0x00000003000085a7 */ /* 0x000f2400080010ff */
[----:B----4-:R-:W-:Y:S05]  /*3db0*/  @!P0 BRA `(.L_x_80) ;  /* 0xfffffffc00f08947 */ /* 0x010fea000383ffff */
[----:B------:R-:W-:Y:S05]  /*3dc0*/  BRA `(.L_x_79) ;  /* 0x00000000000c7947 */ /* 0x000fea0003800000 */
.L_x_75:
[----:B------:R-:W-:-:S04]  /*3dd0*/  UIADD3 UR5, UPT, UPT, UR7, 0xe0, URZ ;  /* 0x000000e007057890 */ /* 0x000fc8000fffe0ff */
[----:B------:R-:W-:-:S09]  /*3de0*/  UPRMT UR5, UR4, 0x654, UR5 ;  /* 0x0000065404057896 */ /* 0x000fd20008000005 */
[----:B------:R-:W-:Y:S03]  /*3df0*/  SYNCS.ARRIVE.TRANS64.RED.A1T0 RZ, [UR5], RZ ;  /* 0x000000ffffff79a7 */ /* 0x000fe60008100405 */
.L_x_79:
[----:B-12---:R-:W-:Y:S01]  /*3e00*/  SHF.L.U32 R3, RZ, 0x1f, RZ ;  /* 0x0000001fff037819 */ /* 0x006fe200000006ff */
[----:B------:R-:W-:Y:S01]  /*3e10*/  UIADD3 UR5, UPT, UPT, UR7, 0xe0, URZ ;  /* 0x000000e007057890 */ /* 0x000fe2000fffe0ff */
[----:B------:R-:W-:Y:S02]  /*3e20*/  PLOP3.LUT P0, PT, PT, PT, UP0, 0x80, 0x8 ;  /* 0x000000000008781c */ /* 0x000fe40003f0f008 */
[----:B------:R-:W1:Y:S02]  /*3e30*/  SYNCS.PHASECHK.TRANS64.TRYWAIT P1, [UR7+0xe0], R3 ;  /* 0x0000e003ff0075a7 */ /* 0x000e640008021107 */
[----:B-1----:R-:W-:Y:S09]  /*3e40*/  @!P1 BRA `(.L_x_81) ;  /* 0x0000003000609947 */ /* 0x002ff20003800000 */
.L_x_142:
[----:B------:R-:W-:Y:S01]  /*3e50*/  @!UP0 UPRMT UR5, UR4, 0x654, UR5 ;  /* 0x0000065404058896 */ /* 0x000fe20008000005 */
[----:B------:R-:W-:Y:S02]  /*3e60*/  UMOV UR8, 0xffff ;  /* 0x0000ffff00087882 */ /* 0x000fe40000000000 */
[----:B------:R-:W-:-:S06]  /*3e70*/  UMOV UR4, 0x1 ;  /* 0x0000000100047882 */ /* 0x000fcc0000000000 */
[----:B------:R-:W-:Y:S01]  /*3e80*/  @!P0 SYNCS.ARRIVE.TRANS64.RED.A1T0 RZ, [UR5], RZ ;  /* 0x000000ffffff89a7 */ /* 0x000fe20008100405 */
[----:B------:R-:W-:Y:S01]  /*3e90*/  NOP ;  /* 0x0000000000007918 */ /* 0x000fe20000000000 */
[----:B-1----:R-:W1:Y:S01]  /*3ea0*/  LDS R0, [UR6+0x14] ;  /* 0x00001406ff007984 */ /* 0x002e620008000800 */
[----:B------:R-:W-:-:S04]  /*3eb0*/  ULOP3.LUT UR5, UR21, 0xffff, URZ, 0xc0, !UPT ;  /* 0x0000ffff15057892 */ /* 0x000fc8000f8ec0ff */
[----:B------:R-:W-:-:S04]  /*3ec0*/  USHF.R.U32.HI UR5, URZ, 0x5, UR5 ;  /* 0x00000005ff057899 */ /* 0x000fc80008011605 */
[----:B------:R-:W-:Y:S02]  /*3ed0*/  USHF.L.U32 UR8, UR8, UR5, URZ ;  /* 0x0000000508087299 */ /* 0x000fe400080006ff */
[----:B------:R-:W-:-:S04]  /*3ee0*/  USHF.L.U32 UR4, UR4, UR5, URZ ;  /* 0x0000000504047299 */ /* 0x000fc800080006ff */
[----:B-1----:R-:W-:-:S04]  /*3ef0*/  LOP3.LUT R0, R0, UR8, RZ, 0xc0, !PT ;  /* 0x0000000800007c12 */ /* 0x002fc8000f8ec0ff */
[----:B------:R-:W-:-:S13]  /*3f00*/  ISETP.NE.AND P0, PT, R0, UR8, PT ;  /* 0x0000000800007c0c */ /* 0x000fda000bf05270 */
[----:B------:R-:W-:Y:S05]  /*3f10*/  @P0 BRA `(.L_x_82) ;  /* 0x0000000000580947 */ /* 0x000fea0003800000 */
[----:B------:R-:W1:Y:S02]  /*3f20*/  LDS R0, [UR6+0x18] ;  /* 0x00001806ff007984 */ /* 0x000e640008000800 */
[----:B-1----:R-:W-:-:S04]  /*3f30*/  LOP3.LUT R0, R0, UR4, RZ, 0xc0, !PT ;  /* 0x0000000400007c12 */ /* 0x002fc8000f8ec0ff */
[----:B------:R-:W-:-:S13]  /*3f40*/  ISETP.NE.AND P0, PT, R0, UR4, PT ;  /* 0x0000000400007c0c */ /* 0x000fda000bf05270 */
[----:B------:R-:W-:Y:S05]  /*3f50*/  @P0 BRA `(.L_x_83) ;  /* 0x00000000003c0947 */ /* 0x000fea0003800000 */
[----:B------:R-:W1:Y:S01]  /*3f60*/  S2R R2, SR_LANEID ;  /* 0x0000000000027919 */ /* 0x000e620000000000 */
[----:B------:R-:W-:Y:S01]  /*3f70*/  ULOP3.LUT UR8, URZ, UR8, URZ, 0x33, !UPT ;  /* 0x00000008ff087292 */ /* 0x000fe2000f8e33ff */
[----:B------:R-:W-:Y:S01]  /*3f80*/  LOP3.LUT R4, RZ, UR4, RZ, 0x33, !PT ;  /* 0x00000004ff047c12 */ /* 0x000fe2000f8e33ff */
[----:B------:R-:W-:Y:S02]  /*3f90*/  VOTEU.ANY UR7, UPT, PT ;  /* 0x0000000000077886 */ /* 0x000fe400038e0100 */
[----:B------:R-:W-:Y:S01]  /*3fa0*/  UFLO.U32 UR7, UR7 ;  /* 0x00000007000772bd */ /* 0x000fe200080e0000 */
[----:B------:R-:W2:Y:S01]  /*3fb0*/  REDUX UR4, R4 ;  /* 0x00000000040473c4 */ /* 0x000ea20000000000 */
[----:B------:R-:W-:-:S06]  /*3fc0*/  IMAD.U32 R0, RZ, RZ, UR8 ;  /* 0x00000008ff007e24 */ /* 0x000fcc000f8e00ff */
[----:B------:R1:W-:Y:S01]  /*3fd0*/  UTCATOMSWS.AND URZ, UR8 ;  /* 0x0000000800ff79e3 */ /* 0x0003e20008000000 */
[----:B------:R-:W3:Y:S01]  /*3fe0*/  REDUX UR5, R0 ;  /* 0x00000000000573c4 */ /* 0x000ee20000000000 */
[----:B-1----:R-:W-:Y:S01]  /*3ff0*/  ISETP.EQ.U32.AND P0, PT, R2, UR7, PT ;  /* 0x0000000702007c0c */ /* 0x002fe2000bf02070 */
[----:B--2---:R-:W-:Y:S01]  /*4000*/  IMAD.U32 R2, RZ, RZ, UR4 ;  /* 0x00000004ff027e24 */ /* 0x004fe2000f8e00ff */
[----:B---3--:R-:W-:-:S11]  /*4010*/  MOV R3, UR5 ;  /* 0x0000000500037c02 */ /* 0x008fd60008000f00 */
[----:B------:R1:W-:Y:S04]  /*4020*/  @P0 ATOMS.AND RZ, [UR6+0x14], R3 ;  /* 0x00001403ffff098c */ /* 0x0003e8000a800006 */
[----:B------:R1:W-:Y:S01]  /*4030*/  @P0 ATOMS.AND RZ, [UR6+0x18], R2 ;  /* 0x00001802ffff098c */ /* 0x0003e2000a800006 */
[----:B------:R-:W-:Y:S05]  /*4040*/  BRA `(.L_x_84) ;  /* 0x0000000000147947 */ /* 0x000fea0003800000 */
.L_x_83:
[----:B------:R-:W-:Y:S02]  /*4050*/  MOV R2, 0x4070 ;  /* 0x0000407000027802 */ /* 0x000fe40000000f00 */
[----:B---345:R-:W-:Y:S05]  /*4060*/  CALL.REL.NOINC `($__internal_0_$__cuda_sm10x_tcgen05_guardrail_trap_col_being_dealloced_not_returned_by_alloc) ;  /* 0x0000003000747944 */ /* 0x038fea0003c00000 */
[----:B------:R-:W-:Y:S05]  /*4070*/  BRA `(.L_x_84) ;  /* 0x0000000000087947 */ /* 0x000fea0003800000 */
.L_x_82:
[----:B------:R-:W-:Y:S02]  /*4080*/  MOV R2, 0x40a0 ;  /* 0x000040a000027802 */ /* 0x000fe40000000f00 */
[----:B---345:R-:W-:Y:S05]  /*4090*/  CALL.REL.NOINC `($__internal_2_$__cuda_sm10x_tcgen05_guardrail_trap_unallocated_columns_being_dealloced) ;  /* 0x0000003000807944 */ /* 0x038fea0003c00000 */
.L_x_84:
[----:B------:R-:W-:Y:S01]  /*40a0*/  NOP ;  /* 0x0000000000007918 */ /* 0x000fe20000000000 */
[----:B----4-:R-:W-:Y:S05]  /*40b0*/  EXIT ;  /* 0x000000000000794d */ /* 0x010fea0003800000 */
.L_x_55:
[----:B------:R-:W-:-:S09]  /*40c0*/  UISETP.NE.OR UP5, UPT, UR10, 0x3, !UP5 ;  /* 0x000000030a00788c */ /* 0x000fd2000efa5670 */
[----:B------:R-:W-:Y:S05]  /*40d0*/  BRA.U UP5, `(.L_x_85) ;  /* 0x0000000905c87547 */ /* 0x000fea000b800000 */
[----:B------:R-:W1:Y:S01]  /*40e0*/  LDC R0, c[0x0][0xb30] ;  /* 0x0002cc00ff007b82 */ /* 0x000e620000000800 */
[----:B------:R-:W2:Y:S01]  /*40f0*/  LDCU.64 UR8, c[0x0][0x888] ;  /* 0x00011100ff0877ac */ /* 0x000ea20008000a00 */
[----:B------:R-:W-:Y:S01]  /*4100*/  IMAD.MOV.U32 R30, RZ, RZ, 0x1 ;  /* 0x00000001ff1e7424 */ /* 0x000fe200078e00ff */
[----:B------:R-:W-:Y:S01]  /*4110*/  CS2R R28, SRZ ;  /* 0x00000000001c7805 */ /* 0x000fe2000001ff00 */
[----:B------:R-:W-:Y:S01]  /*4120*/  IMAD.MOV.U32 R25, RZ, RZ, 0x1000 ;  /* 0x00001000ff197424 */ /* 0x000fe200078e00ff */
[----:B------:R-:W3:Y:S03]  /*4130*/  LDCU.64 UR4, c[0x0][0x890] ;  /* 0x00011200ff0477ac */ /* 0x000ee60008000a00 */
[----:B------:R-:W4:Y:S01]  /*4140*/  LDC R19, c[0x0][0x370] ;  /* 0x0000dc00ff137b82 */ /* 0x000f220000000800 */
[----:B------:R-:W-:Y:S01]  /*4150*/  UMOV UR6, 0x400 ;  /* 0x0000040000067882 */ /* 0x000fe20000000000 */
[----:B------:R-:W-:-:S02]  /*4160*/  UPLOP3.LUT UP1, UPT, UPT, UPT, UPT, 0x40, 0x4 ;  /* 0x000000000004789c */ /* 0x000fc40003f2e870 */
[----:B------:R-:W-:-:S04]  /*4170*/  ULEA UR6, UR37, UR6, 0x18 ;  /* 0x0000000625067291 */ /* 0x000fc8000f8ec0ff */
[----:B------:R-:W4:Y:S01]  /*4180*/  LDC R2, c[0x0][0xb0c] ;  /* 0x0002c300ff027b82 */ /* 0x000f220000000800 */
[----:B--2---:R-:W-:Y:S02]  /*4190*/  UISETP.NE.U32.AND UP2, UPT, UR8, URZ, UPT ;  /* 0x000000ff0800728c */ /* 0x004fe4000bf45070 */
[----:B------:R-:W-:Y:S02]  /*41a0*/  UIADD3 UR8, UPT, UPT, UR6, 0x40, URZ ;  /* 0x0000004006087890 */ /* 0x000fe4000fffe0ff */
[----:B---3--:R-:W-:-:S03]  /*41b0*/  UISETP.NE.U32.AND UP3, UPT, UR4, URZ, UPT ;  /* 0x000000ff0400728c */ /* 0x008fc6000bf65070 */
[----:B------:R-:W2:Y:S01]  /*41c0*/  LDC R18, c[0x0][0xb20] ;  /* 0x0002c800ff127b82 */ /* 0x000ea20000000800 */
[----:B-1----:R-:W-:Y:S01]  /*41d0*/  ISETP.NE.AND P1, PT, R0, 0x1, PT ;  /* 0x000000010000780c */ /* 0x002fe20003f25270 */
[----:B------:R-:W-:Y:S02]  /*41e0*/  UISETP.NE.AND.EX UP2, UPT, UR9, URZ, UPT, UP2 ;  /* 0x000000ff0900728c */ /* 0x000fe4000bf45320 */
[----:B------:R-:W-:Y:S02]  /*41f0*/  UPRMT UR37, UR37, 0x654, UR8 ;  /* 0x0000065425257896 */ /* 0x000fe40008000008 */
[----:B------:R-:W-:Y:S02]  /*4200*/  UISETP.NE.AND.EX UP3, UPT, UR5, URZ, UPT, UP3 ;  /* 0x000000ff0500728c */ /* 0x000fe4000bf65330 */
[----:B------:R-:W1:Y:S08]  /*4210*/  LDC.64 R32, c[0x0][0x348] ;  /* 0x0000d200ff207b82 */ /* 0x000e700000000a00 */
[----:B------:R-:W3:Y:S08]  /*4220*/  LDC.64 R16, c[0x0][0xb10] ;  /* 0x0002c400ff107b82 */ /* 0x000ef00000000a00 */
[----:B------:R-:W1:Y:S08]  /*4230*/  LDC.64 R6, c[0x0][0xb18] ;  /* 0x0002c600ff067b82 */ /* 0x000e700000000a00 */
[----:B------:R-:W1:Y:S08]  /*4240*/  LDC.64 R4, c[0x0][0xb28] ;  /* 0x0002ca00ff047b82 */ /* 0x000e700000000a00 */
[----:B--2-4-:R-:W1:Y:S02]  /*4250*/  LDC R24, c[0x0][0x374] ;  /* 0x0000dd00ff187b82 */ /* 0x014e640000000800 */
.L_x_93:
[C---:B------:R-:W-:Y:S02]  /*4260*/  LEA R0, R29.reuse, UR6, 0x3 ;  /* 0x000000061d007c11 */ /* 0x040fe4000f8e18ff */
[----:B------:R-:W-:Y:S02]  /*4270*/  SHF.L.U32 R3, R28, 0x1f, RZ ;  /* 0x0000001f1c037819 */ /* 0x000fe400000006ff */
[----:B------:R-:W-:Y:S02]  /*4280*/  LEA R20, R29, UR6, 0x4 ;  /* 0x000000061d147c11 */ /* 0x000fe4000f8e20ff */
[----:B--2---:R-:W2:Y:S02]  /*4290*/  SYNCS.PHASECHK.TRANS64.TRYWAIT P0, [R0+URZ+0x60], R3 ;  /* 0x00006003000075a7 */ /* 0x004ea400080011ff */
[----:B--2---:R-:W-:Y:S05]  /*42a0*/  @!P0 BRA `(.L_x_86) ;  /* 0x0000002c00608947 */ /* 0x004fea0003800000 */
.L_x_143:
[----:B------:R-:W-:Y:S01]  /*42b0*/  ISETP.GE.AND P0, PT, R40, 0x1, PT ;  /* 0x000000012800780c */ /* 0x000fe20003f06270 */
[----:B------:R-:W4:Y:S01]  /*42c0*/  LDS.128 R20, [R20+0xf0] ;  /* 0x0000f00014147984 */ /* 0x000f220000000c00 */
[----:B------:R-:W-:Y:S01]  /*42d0*/  ISETP.NE.U32.AND P4, PT, RZ, UR4, PT ;  /* 0x00000004ff007c0c */ /* 0x000fe2000bf85070 */
[----:B--2---:R-:W-:Y:S01]  /*42e0*/  VIADD R0, R0, 0x70 ;  /* 0x0000007000007836 */ /* 0x004fe20000000000 */
[----:B------:R-:W-:Y:S02]  /*42f0*/  SHF.L.U32 R26, R30, 0x1f, RZ ;  /* 0x0000001f1e1a7819 */ /* 0x000fe400000006ff */
[----:B------:R-:W-:Y:S02]  /*4300*/  ISETP.NE.AND.EX P4, PT, RZ, UR5, PT, P4 ;  /* 0x00000005ff007c0c */ /* 0x000fe4000bf85340 */
[----:B------:R-:W-:Y:S01]  /*4310*/  PRMT R0, RZ, 0x654, R0 ;  /* 0x00000654ff007816 */ /* 0x000fe20000000000 */
[----:B------:R-:W-:Y:S01]  /*4320*/  @!PT LDS RZ, [RZ] ;  /* 0x00000000fffff984 */ /* 0x000fe20000000800 */
[----:B------:R-:W-:Y:S01]  /*4330*/  @!PT LDS RZ, [RZ] ;  /* 0x00000000fffff984 */ /* 0x000fe20000000800 */
[----:B------:R-:W-:Y:S01]  /*4340*/  @!PT LDS RZ, [RZ] ;  /* 0x00000000fffff984 */ /* 0x000fe20000000800 */
[----:B------:R-:W-:Y:S01]  /*4350*/  @!PT LDS RZ, [RZ] ;  /* 0x00000000fffff984 */ /* 0x000fe20000000800 */
[----:B------:R2:W-:Y:S06]  /*4360*/  MEMBAR.ALL.CTA ;  /* 0x0000000000007992 */ /* 0x0005ec0000008000 */
[----:B--2---:R-:W2:Y:S02]  /*4370*/  FENCE.VIEW.ASYNC.S ;  /* 0x00000000000073c6 */ /* 0x004ea40000000000 */
[----:B--2---:R2:W-:Y:S01]  /*4380*/  SYNCS.ARRIVE.TRANS64.RED.A1T0 RZ, [R0+URZ], RZ ;  /* 0x000000ff00ff79a7 */ /* 0x0045e200081004ff */
[----:B----4-:R-:W-:Y:S11]  /*4390*/  LOP3.LUT P3, RZ, R22, 0x1, RZ, 0xc0, !PT ;  /* 0x0000000116ff7812 */ /* 0x010ff6000786c0ff */
[----:B------:R-:W-:Y:S02]  /*43a0*/  @!UPT UIADD3 URZ, UPT, UPT, URZ, URZ, URZ ;  /* 0x000000fffffff290 */ /* 0x000fe4000fffe0ff */
[----:B------:R-:W-:Y:S02]  /*43b0*/  @P3 MOV R13, R20 ;  /* 0x00000014000d3202 */ /* 0x000fe40000000f00 */
[----:B------:R-:W-:Y:S01]  /*43c0*/  @P3 LOP3.LUT R8, R21, 0xffff, RZ, 0xc0, !PT ;  /* 0x0000ffff15083812 */ /* 0x000fe200078ec0ff */
[----:B--2---:R-:W-:Y:S06]  /*43d0*/  @!P0 BRA `(.L_x_87) ;  /* 0x0000000000a48947 */ /* 0x004fec0003800000 */
[----:B-1----:R-:W-:Y:S01]  /*43e0*/  IMAD.HI.U32 R31, R24, R7, RZ ;  /* 0x00000007181f7227 */ /* 0x002fe200078e00ff */
[----:B------:R-:W-:Y:S02]  /*43f0*/  ISETP.NE.AND P0, PT, R6, 0x1, PT ;  /* 0x000000010600780c */ /* 0x000fe40003f05270 */
[----:B------:R-:W-:Y:S01]  /*4400*/  ISETP.NE.AND P2, PT, R40, 0x1, PT ;  /* 0x000000012800780c */ /* 0x000fe20003f45270 */
[----:B---3--:R-:W-:Y:S01]  /*4410*/  IMAD.HI.U32 R34, R19, R16, RZ ;  /* 0x0000001013227227 */ /* 0x008fe200078e00ff */
[----:B------:R-:W-:Y:S02]  /*4420*/  SHF.R.U32.HI R31, RZ, R18, R31 ;  /* 0x00000012ff1f7219 */ /* 0x000fe4000001161f */
[----:B------:R-:W-:Y:S01]  /*4430*/  ISETP.NE.AND P5, PT, R2, 0x1, PT ;  /* 0x000000010200780c */ /* 0x000fe20003fa5270 */
[----:B------:R-:W-:Y:S01]  /*4440*/  IMAD.HI.U32 R36, R13, R16, RZ ;  /* 0x000000100d247227 */ /* 0x000fe200078e00ff */
[----:B------:R-:W-:Y:S02]  /*4450*/  SHF.R.U32.HI R34, RZ, R17, R34 ;  /* 0x00000011ff227219 */ /* 0x000fe40000011622 */
[----:B------:R-:W-:Y:S01]  /*4460*/  SEL R3, R24, R31, !P0 ;  /* 0x0000001f18037207 */ /* 0x000fe20004000000 */
[C---:B------:R-:W-:Y:S01]  /*4470*/  IMAD.HI.U32 R31, R8.reuse, R7, RZ ;  /* 0x00000007081f7227 */ /* 0x040fe200078e00ff */
[----:B------:R-:W-:Y:S02]  /*4480*/  SEL R11, R19, R34, !P5 ;  /* 0x00000022130b7207 */ /* 0x000fe40006800000 */
[----:B------:R-:W-:Y:S01]  /*4490*/  SHF.R.U32.HI R36, RZ, R17, R36 ;  /* 0x00000011ff247219 */ /* 0x000fe20000011624 */
[----:B------:R-:W-:Y:S01]  /*44a0*/  IMAD.HI.U32 R38, R3, R4, RZ ;  /* 0x0000000403267227 */ /* 0x000fe200078e00ff */
[----:B------:R-:W-:Y:S03]  /*44b0*/  SHF.R.U32.HI R31, RZ, R18, R31 ;  /* 0x00000012ff1f7219 */ /* 0x000fe6000001161f */
[----:B------:R-:W-:Y:S01]  /*44c0*/  IMAD.HI.U32 R34, R11, R4, RZ ;  /* 0x000000040b227227 */ /* 0x000fe200078e00ff */
[----:B------:R-:W-:Y:S02]  /*44d0*/  @P2 SHF.R.U32.HI R3, RZ, R5, R38 ;  /* 0x00000005ff032219 */ /* 0x000fe40000011626 */
[----:B------:R-:W-:Y:S02]  /*44e0*/  SEL R9, R8, R31, !P0 ;  /* 0x0000001f08097207 */ /* 0x000fe40004000000 */
[----:B------:R-:W-:Y:S01]  /*44f0*/  @P2 SHF.R.U32.HI R11, RZ, R5, R34 ;  /* 0x00000005ff0b2219 */ /* 0x000fe20000011622 */
[C---:B------:R-:W-:Y:S01]  /*4500*/  IMAD R10, R40.reuse, R3, RZ ;  /* 0x00000003280a7224 */ /* 0x040fe200078e02ff */
[----:B------:R-:W-:Y:S01]  /*4510*/  SEL R3, R13, R36, !P5 ;  /* 0x000000240d037207 */ /* 0x000fe20006800000 */
[C---:B------:R-:W-:Y:S03]  /*4520*/  IMAD.HI.U32 R14, R9.reuse, R4, RZ ;  /* 0x00000004090e7227 */ /* 0x040fe600078e00ff */
[----:B------:R-:W-:Y:S01]  /*4530*/  ISETP.GE.AND P0, PT, R9, R10, PT ;  /* 0x0000000a0900720c */ /* 0x000fe20003f06270 */
[C---:B------:R-:W-:Y:S01]  /*4540*/  IMAD R12, R40.reuse, R11, RZ ;  /* 0x0000000b280c7224 */ /* 0x040fe200078e02ff */
[-C--:B------:R-:W-:Y:S04]  /*4550*/  SHF.R.U32.HI R14, RZ, R5.reuse, R14 ;  /* 0x00000005ff0e7219 */ /* 0x080fe8000001160e */
[----:B------:R-:W-:Y:S02]  /*4560*/  ISETP.GE.OR P0, PT, R3, R12, P0 ;  /* 0x0000000c0300720c */ /* 0x000fe40000706670 */
[----:B------:R-:W-:Y:S05]  /*4570*/  SEL R15, R9, R14, !P2 ;  /* 0x0000000e090f7207 */ /* 0x000fea0005000000 */
[----:B------:R-:W-:Y:S04]  /*4580*/  IMAD.MOV R14, RZ, RZ, -R15 ;  /* 0x000000ffff0e7224 */ /* 0x000fe800078e0a0f */
[----:B------:R-:W-:Y:S02]  /*4590*/  IMAD R14, R40, R14, R9 ;  /* 0x0000000e280e7224 */ /* 0x000fe400078e0209 */
[C---:B------:R-:W-:Y:S05]  /*45a0*/  @!P0 IMAD.HI.U32 R10, R3.reuse, R4, RZ ;  /* 0x00000004030a8227 */ /* 0x040fea00078e00ff */
[----:B------:R-:W-:Y:S04]  /*45b0*/  @!P0 SHF.R.U32.HI R10, RZ, R5, R10 ;  /* 0x00000005ff0a8219 */ /* 0x000fe8000001160a */
[----:B------:R-:W-:Y:S01]  /*45c0*/  @!P0 SEL R0, R3, R10, !P2 ;  /* 0x0000000a03008207 */ /* 0x000fe20005000000 */
[----:B------:R-:W-:Y:S03]  /*45d0*/  IMAD.MOV R10, RZ, RZ, -R3 ;  /* 0x000000ffff0a7224 */ /* 0x000fe600078e0a03 */
[----:B------:R-:W-:Y:S01]  /*45e0*/  @!P0 IADD3 R15, PT, PT, R15, -R0, RZ ;  /* 0x800000000f0f8210 */ /* 0x000fe20007ffe0ff */
[----:B------:R-:W-:Y:S01]  /*45f0*/  @!P0 IMAD R0, R11, R14, R0 ;  /* 0x0000000e0b008224 */ /* 0x000fe200078e0200 */
[----:B------:R-:W-:Y:S01]  /*4600*/  IADD3 R11, PT, PT, -R9, RZ, RZ ;  /* 0x000000ff090b7210 */ /* 0x000fe20007ffe1ff */
[----:B------:R-:W-:Y:S02]  /*4610*/  IMAD R13, R2, R10, R13 ;  /* 0x0000000a020d7224 */ /* 0x000fe400078e020d */
[----:B------:R-:W-:Y:S02]  /*4620*/  @!P0 IMAD R9, R15, R40, R3 ;  /* 0x000000280f098224 */ /* 0x000fe400078e0203 */
[----:B------:R-:W-:Y:S02]  /*4630*/  @!P0 IMAD.MOV.U32 R3, RZ, RZ, R0 ;  /* 0x000000ffff038224 */ /* 0x000fe400078e0000 */
[----:B------:R-:W-:Y:S02]  /*4640*/  IMAD R8, R6, R11, R8 ;  /* 0x0000000b06087224 */ /* 0x000fe400078e0208 */
[----:B------:R-:W-:Y:S02]  /*4650*/  IMAD R13, R3, R2, R13 ;  /* 0x00000002030d7224 */ /* 0x000fe400078e020d */
[----:B------:R-:W-:Y:S02]  /*4660*/  IMAD R8, R9, R6, R8 ;  /* 0x0000000609087224 */ /* 0x000fe400078e0208 */
.L_x_87:
[----:B------:R-:W-:Y:S05]  /*4670*/  BRA.U UP1, `(.L_x_88) ;  /* 0x0000000101107547 */ /* 0x000fea000b800000 */
[----:B------:R-:W-:Y:S04]  /*4680*/  MOV R0, UR7 ;  /* 0x0000000700007c02 */ /* 0x000fe80008000f00 */
[----:B------:R-:W-:Y:S04]  /*4690*/  SHF.L.U32 R3, R0, 0x1f, RZ ;  /* 0x0000001f00037819 */ /* 0x000fe800000006ff */
[----:B------:R-:W2:Y:S02]  /*46a0*/  SYNCS.PHASECHK.TRANS64.TRYWAIT P0, [UR6+0x58], R3 ;  /* 0x00005803ff0075a7 */ /* 0x000ea40008001106 */
[----:B--2---:R-:W-:Y:S05]  /*46b0*/  @!P0 BRA `(.L_x_89) ;  /* 0x0000002800708947 */ /* 0x004fea0003800000 */
.L_x_88:
[----:B------:R-:W-:Y:S05]  /*46c0*/  BRA.U !UP3, `(.L_x_90) ;  /* 0x000000010b347547 */ /* 0x000fea000b800000 */
[----:B------:R-:W-:Y:S01]  /*46d0*/  UPLOP3.LUT UP0, UPT, UPT, UPT, UP2, 0x80, 0x8 ;  /* 0x000000000008789c */ /* 0x000fe20003f0f020 */
[----:B--2---:R-:W-:Y:S02]  /*46e0*/  HFMA2 R0, -RZ, RZ, 0, 5.9604644775390625e-08 ;  /* 0x00000001ff007431 */ /* 0x004fe400000001ff */
[----:B------:R-:W-:Y:S03]  /*46f0*/  IMAD.MOV.U32 R95, RZ, RZ, 0x1 ;  /* 0x00000001ff5f7424 */ /* 0x000fe600078e00ff */
[----:B------:R-:W-:Y:S05]  /*4700*/  PLOP3.LUT P0, PT, PT, PT, UP0, 0x80, 0x8 ;  /* 0x000000000008781c */ /* 0x000fea0003f0f008 */
[----:B------:R-:W2:Y:S01]  /*4710*/  @UP0 LDCU.64 UR10, c[0x0][0x888] ;  /* 0x00011100ff0a07ac */ /* 0x000ea20008000a00 */
[----:B------:R-:W-:Y:S07]  /*4720*/  @UP0 UIMAD UR8, UR36, UR4, URZ ;  /* 0x00000004240802a4 */ /* 0x000fee000f8e02ff */
[----:B------:R-:W-:Y:S01]  /*4730*/  @!P0 PRMT R95, R0, 0x7610, R95 ;  /* 0x00007610005f8816 */ /* 0x000fe2000000005f */
[----:B--2---:R-:W-:Y:S03]  /*4740*/  @UP0 UIMAD.WIDE UR10, UR8, 0x4, UR10 ;  /* 0x00000004080a08a5 */ /* 0x004fe6000f8e020a */
[----:B------:R-:W2:Y:S03]  /*4750*/  @!UP0 LDCU UR8, c[0x0][0x880] ;  /* 0x00011000ff0887ac */ /* 0x000ea60008000800 */
[----:B------:R-:W-:Y:S01]  /*4760*/  IMAD.U32 R10, RZ, RZ, UR10 ;  /* 0x0000000aff0a7e24 */ /* 0x000fe2000f8e00ff */
[----:B------:R-:W-:Y:S05]  /*4770*/  MOV R11, UR11 ;  /* 0x0000000b000b7c02 */ /* 0x000fea0008000f00 */
[----:B-----5:R4:W5:Y:S02]  /*4780*/  @P0 LDG.E R49, desc[UR40][R10.64] ;  /* 0x000000280a310981 */ /* 0x020964000c1e1900 */
[----:B--2-4-:R-:W-:Y:S07]  /*4790*/  @!P0 IMAD.U32 R49, RZ, RZ, UR8 ;  /* 0x00000008ff318e24 */ /* 0x014fee000f8e00ff */
.L_x_90:
[----:B-----5:R-:W-:Y:S01]  /*47a0*/  @!P4 FSETP.EQ.AND P5, PT, R49, RZ, PT ;  /* 0x000000ff3100c20b */ /* 0x020fe20003fa2000 */
[----:B------:R-:W-:Y:S01]  /*47b0*/  @!UPT UIADD3 URZ, UPT, UPT, URZ, URZ, URZ ;  /* 0x000000fffffff290 */ /* 0x000fe2000fffe0ff */
[----:B------:R-:W-:Y:S11]  /*47c0*/  @!P4 BRA `(.L_x_91) ;  /* 0x000000000014c947 */ /* 0x000ff60003800000 */
[----:B------:R-:W-:Y:S02]  /*47d0*/  LOP3.LUT P0, RZ, R95, 0xff, RZ, 0xc0, !PT ;  /* 0x000000ff5fff7812 */ /* 0x000fe4000780c0ff */
[----:B------:R-:W-:Y:S04]  /*47e0*/  PLOP3.LUT P5, PT, PT, PT, UP0, 0x80, 0x8 ;  /* 0x000000000008781c */ /* 0x000fe80003faf008 */
[----:B------:R-:W-:Y:S07]  /*47f0*/  PLOP3.LUT P5, PT, P5, PT, PT, 0x8, 0x80 ;  /* 0x000000000080781c */ /* 0x000fee0002fae170 */
[----:B------:R-:W-:Y:S11]  /*4800*/  @P0 FSETP.EQ.AND P5, PT, R49, RZ, PT ;  /* 0x000000ff3100020b */ /* 0x000ff60003fa2000 */
[----:B------:R-:W-:Y:S02]  /*4810*/  @!UPT UIADD3 URZ, UPT, UPT, URZ, URZ, URZ ;  /* 0x000000fffffff290 */ /* 0x000fe4000fffe0ff */
.L_x_91:
[----:B------:R-:W4:Y:S01]  /*4820*/  SYNCS.PHASECHK.TRANS64.TRYWAIT P4, [UR6+0x48], R26 ;  /* 0x0000481aff0075a7 */ /* 0x000f220008081106 */
[----:B------:R-:W-:Y:S01]  /*4830*/  @P3 SHF.R.U32.HI R27, RZ, 0x10, R21 ;  /* 0x00000010ff1b3819 */ /* 0x000fe20000011615 */
[----:B------:R-:W-:Y:S01]  /*4840*/  VIADD R29, R29, 0x1 ;  /* 0x000000011d1d7836 */ /* 0x000fe20000000000 */
[----:B------:R-:W5:Y:S08]  /*4850*/  LDC.64 R14, c[0x0][0xb10] ;  /* 0x0002c400ff0e7b82 */ /* 0x000f700000000a00 */
[----:B------:R-:W1:Y:S08]  /*4860*/  LDC.64 R10, c[0x0][0xb18] ;  /* 0x0002c600ff0a7b82 */ /* 0x000e700000000a00 */
[----:B--2---:R-:W2:Y:S08]  /*4870*/  @!P1 LDC R0, c[0x0][0xb20] ;  /* 0x0002c800ff009b82 */ /* 0x004eb00000000800 */
[----:B------:R-:W3:Y:S01]  /*4880*/  @!P1 LDC R3, c[0x0][0xb0c] ;  /* 0x0002c300ff039b82 */ /* 0x000ee20000000800 */
[----:B-----5:R-:W-:Y:S05]  /*4890*/  @!P1 IMAD.HI.U32 R14, R13, R14, RZ ;  /* 0x0000000e0d0e9227 */ /* 0x020fea00078e00ff */
[----:B------:R-:W-:Y:S01]  /*48a0*/  @!P1 SHF.R.U32.HI R14, RZ, R15, R14 ;  /* 0x0000000fff0e9219 */ /* 0x000fe2000001160e */
[----:B-1----:R-:W-:Y:S01]  /*48b0*/  @!P1 IMAD.HI.U32 R11, R8, R11, RZ ;  /* 0x0000000b080b9227 */ /* 0x002fe200078e00ff */
[----:B------:R-:W-:Y:S04]  /*48c0*/  @!P1 ISETP.NE.AND P0, PT, R10, 0x1, PT ;  /* 0x000000010a00980c */ /* 0x000fe80003f05270 */
[----:B--2---:R-:W-:Y:S02]  /*48d0*/  @!P1 SHF.R.U32.HI R9, RZ, R0, R11 ;  /* 0x00000000ff099219 */ /* 0x004fe4000001160b */
[----:B---3--:R-:W-:Y:S02]  /*48e0*/  @!P1 ISETP.NE.AND P2, PT, R3, 0x1, PT ;  /* 0x000000010300980c */ /* 0x008fe40003f45270 */
[----:B------:R-:W-:Y:S02]  /*48f0*/  @!P1 SEL R9, R8, R9, !P0 ;  /* 0x0000000908099207 */ /* 0x000fe40004000000 */
[----:B------:R-:W-:Y:S02]  /*4900*/  ELECT P0, URZ, PT ;  /* 0x0000000000ff782f */ /* 0x000fe40003800000 */
[----:B------:R-:W-:Y:S05]  /*4910*/  @!P1 SEL R14, R13, R14, !P2 ;  /* 0x0000000e0d0e9207 */ /* 0x000fea0005000000 */
[----:B------:R-:W-:Y:S02]  /*4920*/  @!P1 IMAD.IADD R0, R9, 0x1, -R14 ;  /* 0x0000000109009824 */ /* 0x000fe400078e0a0e */
[----:B------:R-:W-:Y:S02]  /*4930*/  @!P1 IMAD.IADD R9, R14, 0x1, -R9 ;  /* 0x000000010e099824 */ /* 0x000fe400078e0a09 */
[----:B------:R-:W-:Y:S02]  /*4940*/  @!P1 IMAD R13, R0, R3, R13 ;  /* 0x00000003000d9224 */ /* 0x000fe400078e020d */
[----:B------:R-:W-:Y:S01]  /*4950*/  @!P1 IMAD R8, R9, R10, R8 ;  /* 0x0000000a09089224 */ /* 0x000fe200078e0208 */
[----:B----4-:R-:W-:Y:S06]  /*4960*/  @!P4 BRA `(.L_x_92) ;  /* 0x0000002400dcc947 */ /* 0x010fec0003800000 */
.L_x_146:
[----:B------:R-:W-:Y:S01]  /*4970*/  PLOP3.LUT P5, PT, P5, P0, PT, 0xf2, 0x2f ;  /* 0x00000000002f781c */ /* 0x000fe20002fa1e72 */
[----:B------:R-:W-:Y:S01]  /*4980*/  UMOV UR14, 0x0 ;  /* 0x00000000000e7882 */ /* 0x000fe20000000000 */
[----:B------:R-:W-:Y:S01]  /*4990*/  LOP3.LUT R30, R30, 0x1, RZ, 0x3c, !PT ;  /* 0x000000011e1e7812 */ /* 0x000fe200078e3cff */
[----:B------:R-:W-:Y:S01]  /*49a0*/  UMOV UR15, 0x10000000 ;  /* 0x10000000000f7882 */ /* 0x000fe20000000000 */
[----:B------:R-:W-:Y:S01]  /*49b0*/  UMOV UR12, UR36 ;  /* 0x00000024000c7c82 */ /* 0x000fe20008000000 */
[----:B------:R-:W-:Y:S08]  /*49c0*/  @P3 R2UR UR36, R27 ;  /* 0x000000001b2432ca */ /* 0x000ff000000e0000 */
[----:B-1----:R-:W-:Y:S01]  /*49d0*/  @!P5 IADD3 R3, P0, PT, R32, 0x580, RZ ;  /* 0x000005802003d810 */ /* 0x002fe20007f1e0ff */
[----:B------:R-:W-:Y:S01]  /*49e0*/  @!P5 IMAD.SHL.U32 R94, R94, 0x40, RZ ;  /* 0x000000405e5ed824 */ /* 0x000fe200078e00ff */
[----:B------:R-:W-:Y:S01]  /*49f0*/  VOTEU.ALL UP1, P5 ;  /* 0x0000000000ff7886 */ /* 0x000fe20002820000 */
[----:B------:R-:W-:Y:S01]  /*4a00*/  @!P5 IMAD.SHL.U32 R93, R93, 0x40, RZ ;  /* 0x000000405d5dd824 */ /* 0x000fe200078e00ff */
[----:B------:R-:W-:Y:S01]  /*4a10*/  @!P5 R2UR UR9, R3 ;  /* 0x000000000309d2ca */ /* 0x000fe200000e0000 */
[----:B------:R-:W-:Y:S01]  /*4a20*/  @!P5 IMAD.X R0, RZ, RZ, R33, P0 ;  /* 0x000000ffff00d224 */ /* 0x000fe200000e0621 */
[----:B------:R-:W-:Y:S01]  /*4a30*/  @!P5 R2UR UR10, R94 ;  /* 0x000000005e0ad2ca */ /* 0x000fe200000e0000 */
[----:B------:R-:W-:Y:S01]  /*4a40*/  IMAD.IADD R94, R8, 0x1, R81 ;  /* 0x00000001085e7824 */ /* 0x000fe200078e0251 */
[----:B------:R-:W-:Y:S01]  /*4a50*/  @!P5 R2UR UR11, R93 ;  /* 0x000000005d0bd2ca */ /* 0x000fe200000e0000 */
[----:B------:R-:W-:Y:S01]  /*4a60*/  IMAD.IADD R93, R13, 0x1, R92 ;  /* 0x000000010d5d7824 */ /* 0x000fe200078e025c */
[----:B------:R-:W-:Y:S02]  /*4a70*/  @!P5 R2UR UR8, R0 ;  /* 0x000000000008d2ca */ /* 0x000fe400000e0000 */
[C---:B------:R-:W-:Y:S04]  /*4a80*/  ISETP.NE.AND P0, PT, R29.reuse, 0x2, PT ;  /* 0x000000021d00780c */ /* 0x040fe80003f05270 */
[----:B------:R-:W-:Y:S01]  /*4a90*/  SEL R3, RZ, 0x1, P0 ;  /* 0x00000001ff037807 */ /* 0x000fe20000000000 */
[----:B------:R-:W-:Y:S01]  /*4aa0*/  IMAD.U32 R10, RZ, RZ, UR9 ;  /* 0x00000009ff0a7e24 */ /* 0x000fe2000f8e00ff */
[----:B------:R-:W-:Y:S01]  /*4ab0*/  @!UP1 UIADD3 UR9, UPT, UPT, UR6, 0x40, URZ ;  /* 0x0000004006099890 */ /* 0x000fe2000fffe0ff */
[----:B------:R-:W-:Y:S02]  /*4ac0*/  SEL R29, R29, RZ, P0 ;  /* 0x000000ff1d1d7207 */ /* 0x000fe40000000000 */
[----:B------:R-:W-:Y:S02]  /*4ad0*/  LOP3.LUT R28, R28, R3, RZ, 0x3c, !PT ;  /* 0x000000031c1c7212 */ /* 0x000fe400078e3cff */
[----:B------:R-:W-:Y:S01]  /*4ae0*/  IMAD.U32 R11, RZ, RZ, UR8 ;  /* 0x00000008ff0b7e24 */ /* 0x000fe2000f8e00ff */
[----:B------:R-:W-:Y:S01]  /*4af0*/  @!P5 R2UR UR16, R10 ;  /* 0x000000000a10d2ca */ /* 0x000fe200000e0000 */
[----:B------:R-:W-:Y:S01]  /*4b00*/  @!UP1 UIADD3 UR8, UPT, UPT, UR6, 0x200, URZ ;  /* 0x0000020006089890 */ /* 0x000fe2000fffe0ff */
[----:B------:R-:W-:Y:S02]  /*4b10*/  VOTEU.ALL UP1, P5 ;  /* 0x0000000000ff7886 */ /* 0x000fe40002820000 */
[----:B------:R-:W-:Y:S11]  /*4b20*/  @!P5 R2UR UR17, R11 ;  /* 0x000000000b11d2ca */ /* 0x000ff600000e0000 */
[----:B------:R-:W-:Y:S02]  /*4b30*/  @!UPT UIADD3 URZ, UPT, UPT, URZ, URZ, URZ ;  /* 0x000000fffffff290 */ /* 0x000fe4000fffe0ff */
[----:B------:R2:W-:Y:S01]  /*4b40*/  @!UP1 UTMALDG.3D [UR8], [UR16], desc[UR14] ;  /* 0x00000e08100095b4 */ /* 0x0005e20008011000 */
[----:B------:R2:W-:Y:S01]  /*4b50*/  @!P5 SYNCS.ARRIVE.TRANS64.RED.A0TR RZ, [UR6+0x40], R25 ;  /* 0x00004019ffffd9a7 */ /* 0x0005e20008300406 */
[----:B------:R-:W-:Y:S01]  /*4b60*/  UPLOP3.LUT UP1, UPT, UPT, UPT, UPT, 0x80, 0x8 ;  /* 0x000000000008789c */ /* 0x000fe20003f2f070 */
[----:B------:R-:W-:Y:S01]  /*4b70*/  SYNCS.ARRIVE.TRANS64.RED.A1T0 RZ, [UR37], RZ ;  /* 0x000000ffffff79a7 */ /* 0x000fe20008100425 */
[----:B------:R-:W-:Y:S09]  /*4b80*/  @P3 BRA `(.L_x_93) ;  /* 0xfffffff400b43947 */ /* 0x000ff2000383ffff */
[----:B------:R-:W-:Y:S07]  /*4b90*/  MOV R0, UR6 ;  /* 0x0000000600007c02 */ /* 0x000fee0008000f00 */
.L_x_94:
[----:B-1----:R-:W-:-:S04]  /*4ba0*/  SHF.L.U32 R3, R30, 0x1f, RZ ;  /* 0x0000001f1e037819 */ /* 0x002fc800000006ff */
[----:B------:R1:W3:Y:S03]  /*4bb0*/  SYNCS.PHASECHK.TRANS64.TRYWAIT P0, [R0+URZ+0x48], R3 ;  /* 0x00004803000075a7 */ /* 0x0002e600080011ff */
[----:B---3--:R-:W-:Y:S05]  /*4bc0*/  @!P0 NANOSLEEP.SYNCS 0x989680 ;  /* 0x009896800000895d */ /* 0x008fea0003900000 */
[----:B------:R-:W3:Y:S02]  /*4bd0*/  @!P0 SYNCS.PHASECHK.TRANS64 P0, [R0+URZ+0x48], R3 ;  /* 0x00004803000085a7 */ /* 0x000ee400080010ff */
[----:B--23--:R-:W-:Y:S05]  /*4be0*/  @P0 EXIT ;  /* 0x000000000000094d */ /* 0x00cfea0003800000 */
[----:B------:R-:W-:Y:S05]  /*4bf0*/  BRA `(.L_x_94) ;  /* 0xfffffffc00e87947 */ /* 0x000fea000383ffff */
.L_x_85:
[----:B------:R-:W-:-:S06]  /*4c00*/  UISETP.GE.AND UP1, UPT, UR10, 0x4, UPT ;  /* 0x000000040a00788c */ /* 0x000fcc000bf26270 */
[----:B------:R-:W-:-:S13]  /*4c10*/  PLOP3.LUT P0, PT, PT, PT, UP1, 0x80, 0x8 ;  /* 0x000000000008781c */ /* 0x000fda0003f0f018 */
[----:B------:R-:W-:Y:S05]  /*4c20*/  @!P0 EXIT ;  /* 0x000000000000894d */ /* 0x000fea0003800000 */
[----:B------:R-:W-:Y:S01]  /*4c30*/  BAR.SYNC.DEFER_BLOCKING 0x6, 0xa0 ;  /* 0x0182800000007b1d */ /* 0x000fe20000010000 */
[C---:B------:R-:W-:Y:S01]  /*4c40*/  IMAD.SHL.U32 R4, R103.reuse, 0x40, RZ ;  /* 0x0000004067047824 */ /* 0x040fe200078e00ff */
[----:B------:R-:W-:Y:S01]  /*4c50*/  SHF.R.U32.HI R3, RZ, 0x1, R103 ;  /* 0x00000001ff037819 */ /* 0x000fe20000011667 */
[----:B------:R-:W-:Y:S01]  /*4c60*/  IMAD.SHL.U32 R105, R106, 0x800, RZ ;  /* 0x000008006a697824 */ /* 0x000fe200078e00ff */
[----:B------:R-:W-:Y:S01]  /*4c70*/  CS2R R108, SRZ ;  /* 0x00000000006c7805 */ /* 0x000fe2000001ff00 */
[C---:B------:R-:W-:Y:S01]  /*4c80*/  IMAD.U32 R47, R103.reuse, 0x10000, RZ ;  /* 0x00010000672f7824 */ /* 0x040fe200078e00ff */
[----:B------:R-:W-:Y:S01]  /*4c90*/  UMOV UR43, 0x400 ;  /* 0x00000400002b7882 */ /* 0x000fe20000000000 */
[C---:B------:R-:W-:Y:S01]  /*4ca0*/  LOP3.LUT R2, R4.reuse, 0x180, RZ, 0xc0, !PT ;  /* 0x0000018004027812 */ /* 0x040fe200078ec0ff */
[----:B------:R-:W-:Y:S01]  /*4cb0*/  ULEA UR43, UR37, UR43, 0x18 ;  /* 0x0000002b252b7291 */ /* 0x000fe2000f8ec0ff */
[----:B------:R-:W1:Y:S01]  /*4cc0*/  LDC R101, c[0x0][0x370] ;  /* 0x0000dc00ff657b82 */ /* 0x000e620000000800 */
[----:B------:R-:W-:Y:S01]  /*4cd0*/  LOP3.LUT R4, R4, 0x640, RZ, 0xc0, !PT ;  /* 0x0000064004047812 */ /* 0x000fe200078ec0ff */
[----:B------:R-:W-:Y:S01]  /*4ce0*/  IMAD.MOV.U32 R44, RZ, RZ, RZ ;  /* 0x000000ffff2c7224 */ /* 0x000fe200078e00ff */
[----:B------:R-:W-:Y:S01]  /*4cf0*/  LOP3.LUT R3, R2, 0x20, R3, 0xf8, !PT ;  /* 0x0000002002037812 */ /* 0x000fe200078ef803 */
[----:B------:R-:W-:Y:S01]  /*4d00*/  IMAD.SHL.U32 R2, R103, 0x8, RZ ;  /* 0x0000000867027824 */ /* 0x000fe200078e00ff */
[----:B------:R-:W-:Y:S01]  /*4d10*/  LOP3.LUT R105, R4, 0x800, R105, 0xf8, !PT ;  /* 0x0000080004697812 */ /* 0x000fe200078ef869 */
[----:B------:R-:W-:Y:S01]  /*4d20*/  UIADD3 UR4, UPT, UPT, UR43, 0x1200, URZ ;  /* 0x000012002b047890 */ /* 0x000fe2000fffe0ff */
[----:B------:R-:W-:Y:S01]  /*4d30*/  IMAD.MOV.U32 R110, RZ, RZ, RZ ;  /* 0x000000ffff6e7224 */ /* 0x000fe200078e00ff */
[----:B------:R-:W2:Y:S01]  /*4d40*/  LDC R42, c[0x0][0xb0c] ;  /* 0x0002c300ff2a7b82 */ /* 0x000ea20000000800 */
[----:B------:R-:W-:Y:S01]  /*4d50*/  LOP3.LUT R4, R3, 0x30, R2, 0x78, !PT ;  /* 0x0000003003047812 */ /* 0x000fe200078e7802 */
[----:B------:R-:W-:Y:S01]  /*4d60*/  IMAD.SHL.U32 R2, R106, 0x200000, RZ ;  /* 0x002000006a027824 */ /* 0x000fe200078e00ff */
[----:B------:R-:W3:Y:S01]  /*4d70*/  LDCU.64 UR46, c[0x0][0x348] ;  /* 0x00006900ff2e77ac */ /* 0x000ee20008000a00 */
[----:B------:R-:W-:Y:S01]  /*4d80*/  IMAD.SHL.U32 R3, R103, 0x10, RZ ;  /* 0x0000001067037824 */ /* 0x000fe200078e00ff */
[----:B------:R-:W-:Y:S01]  /*4d90*/  LOP3.LUT R105, R105, R4, RZ, 0xfc, !PT ;  /* 0x0000000469697212 */ /* 0x000fe200078efcff */
[----:B------:R-:W-:Y:S01]  /*4da0*/  IMAD.MOV.U32 R114, RZ, RZ, RZ ;  /* 0x000000ffff727224 */ /* 0x000fe200078e00ff */
[----:B------:R-:W4:Y:S01]  /*4db0*/  LDS R0, [UR43+0x110] ;  /* 0x0001102bff007984 */ /* 0x000f220008000800 */
[----:B------:R-:W1:Y:S01]  /*4dc0*/  LDC R100, c[0x0][0xb20] ;  /* 0x0002c800ff647b82 */ /* 0x000e620000000800 */
[----:B------:R-:W-:Y:S01]  /*4dd0*/  LOP3.LUT R2, R2, 0x200000, RZ, 0xc0, !PT ;  /* 0x0020000002027812 */ /* 0x000fe200078ec0ff */
[----:B------:R-:W-:Y:S01]  /*4de0*/  VIADD R104, R105, UR43 ;  /* 0x0000002b69687c36 */ /* 0x000fe20008000000 */
[----:B------:R-:W-:Y:S01]  /*4df0*/  LOP3.LUT R3, R3, 0x20, RZ, 0xc0, !PT ;  /* 0x0000002003037812 */ /* 0x000fe200078ec0ff */
[----:B------:R-:W-:Y:S01]  /*4e00*/  IMAD.U32 R111, RZ, RZ, UR4 ;  /* 0x00000004ff6f7e24 */ /* 0x000fe2000f8e00ff */
[----:B------:R-:W-:Y:S01]  /*4e10*/  LOP3.LUT R47, R2, 0x400000, R47, 0xf8, !PT ;  /* 0x00400000022f7812 */ /* 0x000fe200078ef82f */
[----:B------:R-:W1:Y:S01]  /*4e20*/  LDCU.64 UR38, c[0x0][0x888] ;  /* 0x00011100ff2677ac */ /* 0x000e620008000a00 */
[----:B------:R-:W-:Y:S01]  /*4e30*/  IADD3 R104, PT, PT, -R3, 0x200, R104 ;  /* 0x0000020003687810 */ /* 0x000fe20007ffe168 */
[----:B------:R-:W1:Y:S01]  /*4e40*/  LDC R41, c[0x0][0xb30] ;  /* 0x0002cc00ff297b82 */ /* 0x000e620000000800 */
[----:B------:R-:W-:-:S07]  /*4e50*/  UIADD3 UR42, UPT, UPT, UR43, 0x200, URZ ;  /* 0x000002002b2a7890 */ /* 0x000fce000fffe0ff */
[----:B------:R-:W1:Y:S08]  /*4e60*/  LDC.64 R90, c[0x0][0xb10] ;  /* 0x0002c400ff5a7b82 */ /* 0x000e700000000a00 */
[----:B------:R-:W1:Y:S08]  /*4e70*/  LDC.64 R38, c[0x0][0xb18] ;  /* 0x0002c600ff267b82 */ /* 0x000e700000000a00 */
[----:B------:R-:W1:Y:S01]  /*4e80*/  LDC.64 R86, c[0x0][0x888] ;  /* 0x00022200ff567b82 */ /* 0x000e620000000a00 */
[----:B----4-:R-:W-:-:S07]  /*4e90*/  IMAD.IADD R47, R0, 0x1, R47 ;  /* 0x00000001002f7824 */ /* 0x010fce00078e022f */
[----:B------:R-:W4:Y:S08]  /*4ea0*/  LDC.64 R36, c[0x0][0xb28] ;  /* 0x0002ca00ff247b82 */ /* 0x000f300000000a00 */
[----:B------:R-:W1:Y:S08]  /*4eb0*/  LDC.64 R88, c[0x0][0x890] ;  /* 0x00022400ff587b82 */ /* 0x000e700000000a00 */
[----:B------:R-:W1:Y:S08]  /*4ec0*/  LDC.64 R84, c[0x0][0x8b0] ;  /* 0x00022c00ff547b82 */ /* 0x000e700000000a00 */
[----:B------:R-:W1:Y:S08]  /*4ed0*/  LDC.64 R82, c[0x0][0x8a8] ;  /* 0x00022a00ff527b82 */ /* 0x000e700000000a00 */
[----:B--23--:R-:W1:Y:S02]  /*4ee0*/  LDC R102, c[0x0][0x374] ;  /* 0x0000dd00ff667b82 */ /* 0x00ce640000000800 */
.L_x_112:
[C---:B------:R-:W-:Y:S02]  /*4ef0*/  LEA R0, R114.reuse, UR43, 0x3 ;  /* 0x0000002b72007c11 */ /* 0x040fe4000f8e18ff */
[----:B------:R-:W-:Y:S02]  /*4f00*/  SHF.L.U32 R3, R109, 0x1f, RZ ;  /* 0x0000001f6d037819 */ /* 0x000fe400000006ff */
[----:B------:R-:W-:Y:S02]  /*4f10*/  LEA R16, R114, UR43, 0x4 ;  /* 0x0000002b72107c11 */ /* 0x000fe4000f8e20ff */
[----:B--2---:R-:W2:Y:S02]  /*4f20*/  SYNCS.PHASECHK.TRANS64.TRYWAIT P0, [R0+URZ+0x60], R3 ;  /* 0x00006003000075a7 */ /* 0x004ea400080011ff */
[----:B--23--:R-:W-:Y:S05]  /*4f30*/  @!P0 BRA `(.L_x_95) ;  /* 0x0000002000808947 */ /* 0x00cfea0003800000 */
.L_x_147:
[----:B------:R-:W3:Y:S01]  /*4f40*/  LDC.64 R12, c[0x0][0xb10] ;  /* 0x0002c400ff0c7b82 */ /* 0x000ee20000000a00 */
[----:B------:R-:W4:Y:S01]  /*4f50*/  LDS.128 R16, [R16+0xf0] ;  /* 0x0000f00010107984 */ /* 0x000f220000000c00 */
[----:B-1----:R-:W-:Y:S01]  /*4f60*/  ISETP.NE.AND P1, PT, R41, 0x1, PT ;  /* 0x000000012900780c */ /* 0x002fe20003f25270 */
[----:B--2---:R-:W-:Y:S01]  /*4f70*/  VIADD R0, R0, 0x70 ;  /* 0x0000007000007836 */ /* 0x004fe20000000000 */
[----:B------:R-:W-:Y:S04]  /*4f80*/  ISETP.GE.AND P0, PT, R40, 0x1, PT ;  /* 0x000000012800780c */ /* 0x000fe80003f06270 */
[----:B------:R-:W1:Y:S01]  /*4f90*/  LDC.64 R10, c[0x0][0xb18] ;  /* 0x0002c600ff0a7b82 */ /* 0x000e620000000a00 */
[----:B------:R-:W-:Y:S01]  /*4fa0*/  PRMT R0, RZ, 0x654, R0 ;  /* 0x00000654ff007816 */ /* 0x000fe20000000000 */
[----:B------:R-:W-:Y:S01]  /*4fb0*/  @!PT LDS RZ, [RZ] ;  /* 0x00000000fffff984 */ /* 0x000fe20000000800 */
[----:B------:R-:W-:Y:S01]  /*4fc0*/  @!PT LDS RZ, [RZ] ;  /* 0x00000000fffff984 */ /* 0x000fe20000000800 */
[----:B------:R-:W-:Y:S01]  /*4fd0*/  @!PT LDS RZ, [RZ] ;  /* 0x00000000fffff984 */ /* 0x000fe20000000800 */
[----:B------:R-:W-:Y:S01]  /*4fe0*/  @!PT LDS RZ, [RZ] ;  /* 0x00000000fffff984 */ /* 0x000fe20000000800 */
[----:B------:R2:W-:Y:S06]  /*4ff0*/  MEMBAR.ALL.CTA ;  /* 0x0000000000007992 */ /* 0x0005ec0000008000 */
[----:B--2---:R-:W2:Y:S01]  /*5000*/  FENCE.VIEW.ASYNC.S ;  /* 0x00000000000073c6 */ /* 0x004ea20000000000 */
[----:B------:R-:W1:Y:S08]  /*5010*/  @!P1 LDC R14, c[0x0][0xb20] ;  /* 0x0002c800ff0e9b82 */ /* 0x000e700000000800 */
[----:B------:R-:W1:Y:S01]  /*5020*/  @!P1 LDC R9, c[0x0][0xb0c] ;  /* 0x0002c300ff099b82 */ /* 0x000e620000000800 */
[----:B--2---:R2:W-:Y:S01]  /*5030*/  SYNCS.ARRIVE.TRANS64.RED.A1T0 RZ, [R0+URZ], RZ ;  /* 0x000000ff00ff79a7 */ /* 0x0045e200081004ff */
[----:B----4-:R-:W-:Y:S04]  /*5040*/  LOP3.LUT P4, RZ, R18, 0x1, RZ, 0xc0, !PT ;  /* 0x0000000112ff7812 */ /* 0x010fe8000788c0ff */
[----:B------:R-:W-:Y:S09]  /*5050*/  P2R R112, PR, RZ, 0x10 ;  /* 0x00000010ff707803 */ /* 0x000ff20000000000 */
[----:B------:R-:W-:Y:S02]  /*5060*/  @P4 MOV R45, R16 ;  /* 0x00000010002d4202 */ /* 0x000fe40000000f00 */
[----:B------:R-:W-:Y:S01]  /*5070*/  @P4 LOP3.LUT R43, R17, 0xffff, RZ, 0xc0, !PT ;  /* 0x0000ffff112b4812 */ /* 0x000fe200078ec0ff */
[----:B--23--:R-:W-:Y:S06]  /*5080*/  @!P0 BRA `(.L_x_96) ;  /* 0x0000000000a48947 */ /* 0x00cfec0003800000 */
[----:B------:R-:W-:Y:S01]  /*5090*/  IMAD.HI.U32 R21, R102, R39, RZ ;  /* 0x0000002766157227 */ /* 0x000fe200078e00ff */
[----:B------:R-:W-:Y:S02]  /*50a0*/  ISETP.NE.AND P0, PT, R38, 0x1, PT ;  /* 0x000000012600780c */ /* 0x000fe40003f05270 */
[----:B------:R-:W-:Y:S01]  /*50b0*/  ISETP.NE.AND P2, PT, R40, 0x1, PT ;  /* 0x000000012800780c */ /* 0x000fe20003f45270 */
[----:B------:R-:W-:Y:S01]  /*50c0*/  IMAD.HI.U32 R20, R101, R90, RZ ;  /* 0x0000005a65147227 */ /* 0x000fe200078e00ff */
[----:B------:R-:W-:Y:S02]  /*50d0*/  SHF.R.U32.HI R21, RZ, R100, R21 ;  /* 0x00000064ff157219 */ /* 0x000fe40000011615 */
[----:B------:R-:W-:Y:S01]  /*50e0*/  ISETP.NE.AND P3, PT, R42, 0x1, PT ;  /* 0x000000012a00780c */ /* 0x000fe20003f65270 */
[----:B------:R-:W-:Y:S01]  /*50f0*/  IMAD.HI.U32 R24, R45, R90, RZ ;  /* 0x0000005a2d187227 */ /* 0x000fe200078e00ff */
[----:B------:R-:W-:Y:S02]  /*5100*/  SHF.R.U32.HI R20, RZ, R91, R20 ;  /* 0x0000005bff147219 */ /* 0x000fe40000011614 */
[----:B------:R-:W-:Y:S01]  /*5110*/  SEL R3, R102, R21, !P0 ;  /* 0x0000001566037207 */ /* 0x000fe20004000000 */
[----:B------:R-:W-:Y:S01]  /*5120*/  IMAD.HI.U32 R21, R43, R39, RZ ;  /* 0x000000272b157227 */ /* 0x000fe200078e00ff */
[----:B------:R-:W-:Y:S02]  /*5130*/  SEL R7, R101, R20, !P3 ;  /* 0x0000001465077207 */ /* 0x000fe40005800000 */
[----:B------:R-:W-:Y:S01]  /*5140*/  SHF.R.U32.HI R24, RZ, R91, R24 ;  /* 0x0000005bff187219 */ /* 0x000fe20000011618 */
[-C--:B------:R-:W-:Y:S04]  /*5150*/  IMAD.HI.U32 R20, R3, R36.reuse, RZ ;  /* 0x0000002403147227 */ /* 0x080fe800078e00ff */
[----:B------:R-:W-:Y:S01]  /*5160*/  IMAD.HI.U32 R22, R7, R36, RZ ;  /* 0x0000002407167227 */ /* 0x000fe200078e00ff */
[-C--:B------:R-:W-:Y:S02]  /*5170*/  @P2 SHF.R.U32.HI R3, RZ, R37.reuse, R20 ;  /* 0x00000025ff032219 */ /* 0x080fe40000011614 */
[----:B------:R-:W-:Y:S02]  /*5180*/  SHF.R.U32.HI R20, RZ, R100, R21 ;  /* 0x00000064ff147219 */ /* 0x000fe40000011615 */
[----:B------:R-:W-:Y:S01]  /*5190*/  @P2 SHF.R.U32.HI R7, RZ, R37, R22 ;  /* 0x00000025ff072219 */ /* 0x000fe20000011616 */
[C---:B------:R-:W-:Y:S01]  /*51a0*/  IMAD R2, R40.reuse, R3, RZ ;  /* 0x0000000328027224 */ /* 0x040fe200078e02ff */
[----:B------:R-:W-:Y:S02]  /*51b0*/  SEL R5, R43, R20, !P0 ;  /* 0x000000142b057207 */ /* 0x000fe40004000000 */
[----:B------:R-:W-:Y:S01]  /*51c0*/  SEL R3, R45, R24, !P3 ;  /* 0x000000182d037207 */ /* 0x000fe20005800000 */
[----:B------:R-:W-:Y:S01]  /*51d0*/  IMAD R4, R40, R7, RZ ;  /* 0x0000000728047224 */ /* 0x000fe200078e02ff */
[C---:B------:R-:W-:Y:S01]  /*51e0*/  ISETP.GE.AND P0, PT, R5.reuse, R2, PT ;  /* 0x000000020500720c */ /* 0x040fe20003f06270 */
[----:B------:R-:W-:Y:S03]  /*51f0*/  IMAD.HI.U32 R6, R5, R36, RZ ;  /* 0x0000002405067227 */ /* 0x000fe600078e00ff */
[----:B------:R-:W-:Y:S01]  /*5200*/  ISETP.GE.OR P0, PT, R3, R4, P0 ;  /* 0x000000040300720c */ /* 0x000fe20000706670 */
[----:B------:R-:W-:Y:S01]  /*5210*/  IMAD.MOV R4, RZ, RZ, -R3 ;  /* 0x000000ffff047224 */ /* 0x000fe200078e0a03 */
[-C--:B------:R-:W-:Y:S03]  /*5220*/  SHF.R.U32.HI R6, RZ, R37.reuse, R6 ;  /* 0x00000025ff067219 */ /* 0x080fe60000011606 */
[----:B------:R-:W-:Y:S01]  /*5230*/  IMAD R45, R42, R4, R45 ;  /* 0x000000042a2d7224 */ /* 0x000fe200078e022d */
[----:B------:R-:W-:Y:S05]  /*5240*/  SEL R15, R5, R6, !P2 ;  /* 0x00000006050f7207 */ /* 0x000fea0005000000 */
[----:B------:R-:W-:Y:S02]  /*5250*/  IMAD.MOV R6, RZ, RZ, -R15 ;  /* 0x000000ffff067224 */ /* 0x000fe400078e0a0f */
[C---:B------:R-:W-:Y:S04]  /*5260*/  @!P0 IMAD.HI.U32 R2, R3.reuse, R36, RZ ;  /* 0x0000002403028227 */ /* 0x040fe800078e00ff */
[----:B------:R-:W-:Y:S01]  /*5270*/  IMAD R6, R40, R6, R5 ;  /* 0x0000000628067224 */ /* 0x000fe200078e0205 */
[----:B------:R-:W-:Y:S04]  /*5280*/  @!P0 SHF.R.U32.HI R2, RZ, R37, R2 ;  /* 0x00000025ff028219 */ /* 0x000fe80000011602 */
[----:B------:R-:W-:Y:S02]  /*5290*/  @!P0 SEL R0, R3, R2, !P2 ;  /* 0x0000000203008207 */ /* 0x000fe40005000000 */
[----:B------:R-:W-:Y:S02]  /*52a0*/  IADD3 R2, PT, PT, -R5, RZ, RZ ;  /* 0x000000ff05027210 */ /* 0x000fe40007ffe1ff */
[----:B------:R-:W-:Y:S01]  /*52b0*/  @!P0 IADD3 R8, PT, PT, R15, -R0, RZ ;  /* 0x800000000f088210 */ /* 0x000fe20007ffe0ff */
[----:B------:R-:W-:Y:S02]  /*52c0*/  @!P0 IMAD R0, R7, R6, R0 ;  /* 0x0000000607008224 */ /* 0x000fe400078e0200 */
[----:B------:R-:W-:Y:S02]  /*52d0*/  IMAD R43, R38, R2, R43 ;  /* 0x00000002262b7224 */ /* 0x000fe400078e022b */
[----:B------:R-:W-:Y:S02]  /*52e0*/  @!P0 IMAD R5, R8, R40, R3 ;  /* 0x0000002808058224 */ /* 0x000fe400078e0203 */
[----:B------:R-:W-:Y:S04]  /*52f0*/  @!P0 IMAD.MOV.U32 R3, RZ, RZ, R0 ;  /* 0x000000ffff038224 */ /* 0x000fe800078e0000 */
[----:B------:R-:W-:Y:S02]  /*5300*/  IMAD R45, R3, R42, R45 ;  /* 0x0000002a032d7224 */ /* 0x000fe400078e022d */
[----:B------:R-:W-:Y:S07]  /*5310*/  IMAD R43, R5, R38, R43 ;  /* 0x00000026052b7224 */ /* 0x000fee00078e022b */
.L_x_96:
[----:B------:R-:W-:Y:S01]  /*5320*/  @!P1 IMAD.HI.U32 R0, R45, R12, RZ ;  /* 0x0000000c2d009227 */ /* 0x000fe200078e00ff */
[----:B-1----:R-:W-:Y:S01]  /*5330*/  @!P1 ISETP.NE.AND P0, PT, R10, 0x1, PT ;  /* 0x000000010a00980c */ /* 0x002fe20003f05270 */
[----:B------:R-:W-:Y:S01]  /*5340*/  ULOP3.LUT UP0, URZ, UR42, 0x1b0, URZ, 0xc0, !UPT ;  /* 0x000001b02aff7892 */ /* 0x000fe2000f80c0ff */
[----:B------:R-:W-:Y:S01]  /*5350*/  @!P1 ISETP.NE.AND P2, PT, R9, 0x1, PT ;  /* 0x000000010900980c */ /* 0x000fe20003f45270 */
[----:B------:R-:W-:Y:S01]  /*5360*/  @!P1 IMAD.HI.U32 R3, R43, R11, RZ ;  /* 0x0000000b2b039227 */ /* 0x000fe200078e00ff */
[----:B------:R-:W-:Y:S02]  /*5370*/  @!P1 SHF.R.U32.HI R0, RZ, R13, R0 ;  /* 0x0000000dff009219 */ /* 0x000fe40000011600 */
[----:B------:R-:W-:Y:S01]  /*5380*/  @P4 SHF.R.U32.HI R107, RZ, 0x10, R17 ;  /* 0x00000010ff6b4819 */ /* 0x000fe20000011611 */
[----:B------:R-:W-:Y:S01]  /*5390*/  VIADD R114, R114, 0x1 ;  /* 0x0000000172727836 */ /* 0x000fe20000000000 */
[----:B------:R-:W-:Y:S02]  /*53a0*/  @!P1 SHF.R.U32.HI R2, RZ, R14, R3 ;  /* 0x0000000eff029219 */ /* 0x000fe40000011603 */
[----:B------:R-:W-:Y:S02]  /*53b0*/  @!P1 SEL R3, R45, R0, !P2 ;  /* 0x000000002d039207 */ /* 0x000fe40005000000 */
[----:B------:R-:W-:Y:S05]  /*53c0*/  @!P1 SEL R2, R43, R2, !P0 ;  /* 0x000000022b029207 */ /* 0x000fea0004000000 */
[----:B------:R-:W-:Y:S02]  /*53d0*/  @!P1 IMAD.IADD R0, R2, 0x1, -R3 ;  /* 0x0000000102009824 */ /* 0x000fe400078e0a03 */
[----:B------:R-:W-:Y:S02]  /*53e0*/  @!P1 IMAD.IADD R2, R3, 0x1, -R2 ;  /* 0x0000000103029824 */ /* 0x000fe400078e0a02 */
[----:B------:R-:W-:Y:S02]  /*53f0*/  @!P1 IMAD R45, R0, R9, R45 ;  /* 0x00000009002d9224 */ /* 0x000fe400078e022d */
[----:B------:R-:W-:Y:S01]  /*5400*/  @!P1 IMAD R43, R2, R10, R43 ;  /* 0x0000000a022b9224 */ /* 0x000fe200078e022b */
[----:B------:R-:W-:Y:S06]  /*5410*/  BRA.U !UP0, `(.L_x_97) ;  /* 0x0000000108407547 */ /* 0x000fec000b800000 */
[----:B------:R-:W1:Y:S01]  /*5420*/  LDCU.64 UR8, c[0x4][0x80] ;  /* 0x01001000ff0877ac */ /* 0x000e620008000a00 */
[----:B------:R-:W-:Y:S01]  /*5430*/  MOV R3, 0x0 ;  /* 0x0000000000037802 */ /* 0x000fe20000000f00 */
[----:B------:R-:W-:Y:S02]  /*5440*/  HFMA2 R12, -RZ, RZ, 0, 5.9604644775390625e-08 ;  /* 0x00000001ff0c7431 */ /* 0x000fe400000001ff */
[----:B------:R-:W-:Y:S02]  /*5450*/  IMAD.MOV.U32 R8, RZ, RZ, 0x70 ;  /* 0x00000070ff087424 */ /* 0x000fe400078e00ff */
[----:B------:R-:W-:Y:S01]  /*5460*/  IMAD.MOV.U32 R13, RZ, RZ, RZ ;  /* 0x000000ffff0d7224 */ /* 0x000fe200078e00ff */
[----:B------:R-:W2:Y:S01]  /*5470*/  LDCU.64 UR6, c[0x4][0x88] ;  /* 0x01001100ff0677ac */ /* 0x000ea20008000a00 */
[----:B------:R-:W3:Y:S01]  /*5480*/  LDC.64 R2, c[0x4][R3] ;  /* 0x0100000003027b82 */ /* 0x000ee20000000a00 */
[----:B------:R-:W4:Y:S01]  /*5490*/  LDCU.64 UR4, c[0x4][0x8] ;  /* 0x01000100ff0477ac */ /* 0x000f220008000a00 */
[----:B-1----:R-:W-:Y:S01]  /*54a0*/  MOV R5, UR9 ;  /* 0x0000000900057c02 */ /* 0x002fe20008000f00 */
[----:B------:R-:W-:Y:S01]  /*54b0*/  IMAD.U32 R4, RZ, RZ, UR8 ;  /* 0x00000008ff047e24 */ /* 0x000fe2000f8e00ff */
[----:B--2---:R-:W-:Y:S01]  /*54c0*/  MOV R7, UR7 ;  /* 0x0000000700077c02 */ /* 0x004fe20008000f00 */
[----:B------:R-:W-:Y:S01]  /*54d0*/  IMAD.U32 R6, RZ, RZ, UR6 ;  /* 0x00000006ff067e24 */ /* 0x000fe2000f8e00ff */
[----:B----4-:R-:W-:Y:S01]  /*54e0*/  MOV R11, UR5 ;  /* 0x00000005000b7c02 */ /* 0x010fe20008000f00 */
[----:B------:R-:W-:Y:S02]  /*54f0*/  IMAD.U32 R10, RZ, RZ, UR4 ;  /* 0x00000004ff0a7e24 */ /* 0x000fe4000f8e00ff */
[----:B------:R-:W-:Y:S07]  /*5500*/  LEPC R20, `(.L_x_97) ;  /* 0x000000001014794e */ /* 0x000fee0000000000 */
[----:B---3-5:R-:W-:Y:S05]  /*5510*/  CALL.ABS.NOINC R2 ;  /* 0x0000000002007343 */ /* 0x028fea0003c00000 */
.L_x_97:
[----:B------:R-:W-:Y:S01]  /*5520*/  LOP3.LUT P0, RZ, R111, 0x1b0, RZ, 0xc0, !PT ;  /* 0x000001b06fff7812 */ /* 0x000fe2000780c0ff */
[----:B------:R-:W-:Y:S11]  /*5530*/  BSSY.RECONVERGENT B6, `(.L_x_98) ;  /* 0x0000013000067945 */ /* 0x000ff60003800200 */
[----:B------:R-:W-:Y:S01]  /*5540*/  @!UPT UIADD3 URZ, UPT, UPT, URZ, URZ, URZ ;  /* 0x000000fffffff290 */ /* 0x000fe2000fffe0ff */
[----:B------:R-:W-:Y:S05]  /*5550*/  @!P0 BRA `(.L_x_99) ;  /* 0x0000000000408947 */ /* 0x000fea0003800000 */
        /* <DEDUP_REMOVED lines=16> */
.L_x_99:
[----:B------:R-:W-:Y:S05]  /*5660*/  BSYNC.RECONVERGENT B6 ;  /* 0x0000000000067941 */ /* 0x000fea0003800200 */
.L_x_98:
[----:B------:R-:W-:Y:S01]  /*5670*/  ISETP.NE.U32.AND P3, PT, R88, RZ, PT ;  /* 0x000000ff5800720c */ /* 0x000fe20003f65070 */
[----:B------:R-:W-:Y:S01]  /*5680*/  UISETP.NE.AND UP1, UPT, UR44, URZ, UPT ;  /* 0x000000ff2c00728c */ /* 0x000fe2000bf25270 */
[----:B------:R-:W-:Y:S02]  /*5690*/  ISETP.NE.U32.AND P4, PT, R84, RZ, PT ;  /* 0x000000ff5400720c */ /* 0x000fe40003f85070 */
[----:B------:R-:W-:Y:S02]  /*56a0*/  ISETP.NE.AND.EX P3, PT, R89, RZ, PT, P3 ;  /* 0x000000ff5900720c */ /* 0x000fe40003f65330 */
[----:B------:R-:W-:Y:S02]  /*56b0*/  PLOP3.LUT P1, PT, PT, PT, PT, 0x8, 0x80 ;  /* 0x000000000080781c */ /* 0x000fe40003f2e170 */
[----:B------:R-:W-:Y:S02]  /*56c0*/  PLOP3.LUT P0, PT, PT, PT, UP1, 0x80, 0x8 ;  /* 0x000000000008781c */ /* 0x000fe40003f0f018 */
[----:B------:R-:W-:Y:S02]  /*56d0*/  ISETP.NE.AND.EX P4, PT, R85, RZ, PT, P4 ;  /* 0x000000ff5500720c */ /* 0x000fe40003f85340 */
[----:B------:R-:W1:Y:S09]  /*56e0*/  @UP1 LDCU.64 UR4, c[0x0][0x888] ;  /* 0x00011100ff0417ac */ /* 0x000e720008000a00 */
[----:B------:R-:W-:Y:S01]  /*56f0*/  @P0 PLOP3.LUT P1, PT, P3, PT, PT, 0x80, 0x8 ;  /* 0x000000000008081c */ /* 0x000fe20001f2f070 */
[----:B-1----:R-:W-:Y:S04]  /*5700*/  @UP1 UISETP.NE.U32.AND UP0, UPT, UR4, URZ, UPT ;  /* 0x000000ff0400128c */ /* 0x002fe8000bf05070 */
[----:B------:R-:W-:Y:S04]  /*5710*/  @UP1 UISETP.NE.AND.EX UP0, UPT, UR5, URZ, UPT, UP0 ;  /* 0x000000ff0500128c */ /* 0x000fe8000bf05300 */
[----:B------:R-:W-:Y:S01]  /*5720*/  @UP1 USEL UR4, URZ, 0xffffffff, UP0 ;  /* 0xffffffffff041887 */ /* 0x000fe20008000000 */
[----:B------:R-:W-:Y:S11]  /*5730*/  @!P3 BRA `(.L_x_100) ;  /* 0x00000000002cb947 */ /* 0x000ff60003800000 */
[----:B------:R-:W-:Y:S01]  /*5740*/  ISETP.NE.U32.AND P2, PT, R86, RZ, PT ;  /* 0x000000ff5600720c */ /* 0x000fe20003f45070 */
[----:B------:R-:W-:Y:S03]  /*5750*/  IMAD.MOV.U32 R95, RZ, RZ, 0x1 ;  /* 0x00000001ff5f7424 */ /* 0x000fe600078e00ff */
[----:B------:R-:W-:Y:S11]  /*5760*/  ISETP.NE.AND.EX P2, PT, R87, RZ, PT, P2 ;  /* 0x000000ff5700720c */ /* 0x000ff60003f45320 */
[----:B------:R-:W-:Y:S02]  /*5770*/  @!UPT UIADD3 URZ, UPT, UPT, URZ, URZ, URZ ;  /* 0x000000fffffff290 */ /* 0x000fe4000fffe0ff */
[----:B------:R-:W1:Y:S01]  /*5780*/  @P2 LDC.64 R2, c[0x0][0x888] ;  /* 0x00022200ff022b82 */ /* 0x000e620000000a00 */
[----:B------:R-:W-:Y:S04]  /*5790*/  @P2 IMAD R0, R88, UR36, RZ ;  /* 0x0000002458002c24 */ /* 0x000fe8000f8e02ff */
[----:B-1----:R-:W-:Y:S04]  /*57a0*/  @P2 IMAD.WIDE R2, R0, 0x4, R2 ;  /* 0x0000000400022825 */ /* 0x002fe800078e0202 */
[----:B------:R-:W-:Y:S01]  /*57b0*/  HFMA2 R0, -RZ, RZ, 0, 5.9604644775390625e-08 ;  /* 0x00000001ff007431 */ /* 0x000fe200000001ff */
[----:B-----5:R1:W5:Y:S04]  /*57c0*/  @P2 LDG.E R49, desc[UR40][R2.64] ;  /* 0x0000002802312981 */ /* 0x020368000c1e1900 */
[----:B------:R-:W-:Y:S01]  /*57d0*/  @!P2 PRMT R95, R0, 0x7610, R95 ;  /* 0x00007610005fa816 */ /* 0x000fe2000000005f */
[----:B-1----:R-:W2:Y:S06]  /*57e0*/  @!P2 LDC R49, c[0x0][0x880] ;  /* 0x00022000ff31ab82 */ /* 0x002eac0000000800 */
.L_x_100:
[----:B------:R-:W-:Y:S05]  /*57f0*/  @!P4 BRA `(.L_x_101) ;  /* 0x000000000020c947 */ /* 0x000fea0003800000 */
[----:B------:R-:W-:Y:S04]  /*5800*/  ISETP.NE.U32.AND P2, PT, R82, RZ, PT ;  /* 0x000000ff5200720c */ /* 0x000fe80003f45070 */
[----:B------:R-:W-:Y:S11]  /*5810*/  ISETP.NE.AND.EX P2, PT, R83, RZ, PT, P2 ;  /* 0x000000ff5300720c */ /* 0x000ff60003f45320 */
[----:B------:R-:W-:Y:S02]  /*5820*/  @!UPT UIADD3 URZ, UPT, UPT, URZ, URZ, URZ ;  /* 0x000000fffffff290 */ /* 0x000fe4000fffe0ff */
[----:B------:R-:W1:Y:S01]  /*5830*/  @P2 LDC.64 R2, c[0x0][0x8a8] ;  /* 0x00022a00ff022b82 */ /* 0x000e620000000a00 */
[----:B------:R-:W-:Y:S04]  /*5840*/  @P2 IMAD R0, R84, UR36, RZ ;  /* 0x0000002454002c24 */ /* 0x000fe8000f8e02ff */
[----:B-1----:R-:W-:Y:S05]  /*5850*/  @P2 IMAD.WIDE R2, R0, 0x4, R2 ;  /* 0x0000000400022825 */ /* 0x002fea00078e0202 */
[----:B-----5:R1:W5:Y:S02]  /*5860*/  @P2 LDG.E R46, desc[UR40][R2.64] ;  /* 0x00000028022e2981 */ /* 0x020364000c1e1900 */
[----:B-1----:R-:W3:Y:S02]  /*5870*/  @!P2 LDC R46, c[0x0][0x8a0] ;  /* 0x00022800ff2eab82 */ /* 0x002ee40000000800 */
.L_x_101:
[----:B--2--5:R-:W-:Y:S01]  /*5880*/  @P0 FSETP.NEU.AND P4, PT, R49, RZ, PT ;  /* 0x000000ff3100020b */ /* 0x024fe20003f8d000 */
[----:B------:R-:W-:Y:S01]  /*5890*/  IMAD.U32 R0, RZ, RZ, UR4 ;  /* 0x00000004ff007e24 */ /* 0x000fe2000f8e00ff */
[----:B------:R-:W-:Y:S01]  /*58a0*/  @P0 LOP3.LUT P2, RZ, R95, 0xff, RZ, 0xc0, !PT ;  /* 0x000000ff5fff0812 */ /* 0x000fe2000784c0ff */
[----:B------:R-:W-:Y:S01]  /*58b0*/  BSSY B1, `(.L_x_102) ;  /* 0x0000034000017945 */ /* 0x000fe20003800000 */
[----:B------:R-:W-:Y:S01]  /*58c0*/  @P0 SEL R3, RZ, 0xffffffff, P4 ;  /* 0xffffffffff030807 */ /* 0x000fe20002000000 */
[C---:B------:R-:W-:Y:S01]  /*58d0*/  IMAD R32, R44.reuse, 0x20, R47 ;  /* 0x000000202c207824 */ /* 0x040fe200078e022f */
[----:B------:R-:W-:Y:S02]  /*58e0*/  LEA R113, R44, UR43, 0x3 ;  /* 0x0000002b2c717c11 */ /* 0x000fe4000f8e18ff */
[----:B------:R-:W-:Y:S02]  /*58f0*/  CS2R R54, SRZ ;  /* 0x0000000000367805 */ /* 0x000fe4000001ff00 */
[----:B------:R-:W-:Y:S02]  /*5900*/  @P1 SEL R3, R0, R3, !P2 ;  /* 0x0000000300031207 */ /* 0x000fe40005000000 */
[----:B------:R-:W-:Y:S02]  /*5910*/  CS2R R52, SRZ ;  /* 0x0000000000347805 */ /* 0x000fe4000001ff00 */
[----:B------:R-:W-:Y:S02]  /*5920*/  SHF.L.U32 R2, R110, 0x1f, RZ ;  /* 0x0000001f6e027819 */ /* 0x000fe400000006ff */
[----:B------:R-:W-:Y:S02]  /*5930*/  CS2R R58, SRZ ;  /* 0x00000000003a7805 */ /* 0x000fe4000001ff00 */
[----:B------:R-:W-:Y:S02]  /*5940*/  @P0 LOP3.LUT R3, R3, 0x1, RZ, 0xc0, !PT ;  /* 0x0000000103030812 */ /* 0x000fe400078ec0ff */
[----:B------:R-:W-:Y:S02]  /*5950*/  CS2R R56, SRZ ;  /* 0x0000000000387805 */ /* 0x000fe4000001ff00 */
[----:B------:R-:W-:Y:S02]  /*5960*/  PLOP3.LUT P5, PT, PT, PT, PT, 0x8, 0x80 ;  /* 0x000000000080781c */ /* 0x000fe40003fae170 */
[----:B------:R-:W-:Y:S11]  /*5970*/  ISETP.NE.U32.OR P1, PT, R3, 0x1, !P0 ;  /* 0x000000010300780c */ /* 0x000ff60004725470 */
[----:B------:R-:W-:Y:S02]  /*5980*/  @!UPT UIADD3 URZ, UPT, UPT, URZ, URZ, URZ ;  /* 0x000000fffffff290 */ /* 0x000fe4000fffe0ff */
[----:B------:R-:W-:Y:S04]  /*5990*/  @P1 SHF.L.U32 R4, R108, 0x1f, RZ ;  /* 0x0000001f6c041819 */ /* 0x000fe800000006ff */
[----:B------:R-:W1:Y:S01]  /*59a0*/  @P1 SYNCS.PHASECHK.TRANS64.TRYWAIT P0, [UR43+0x40], R4 ;  /* 0x00004004ff0015a7 */ /* 0x000e62000800112b */
[----:B------:R2:W4:Y:S01]  /*59b0*/  SYNCS.PHASECHK.TRANS64.TRYWAIT P4, [R113+URZ+0x80], R2 ;  /* 0x00008002710075a7 */ /* 0x00052200080811ff */
[----:B-1----:R-:W-:Y:S01]  /*59c0*/  @P1 PLOP3.LUT P5, PT, P0, PT, PT, 0x8, 0x80 ;  /* 0x000000000080181c */ /* 0x002fe200007ae170 */
[----:B------:R-:W-:Y:S01]  /*59d0*/  @!UPT UIADD3 URZ, UPT, UPT, URZ, URZ, URZ ;  /* 0x000000fffffff290 */ /* 0x000fe2000fffe0ff */
[----:B--2-4-:R-:W-:Y:S11]  /*59e0*/  @!P1 BRA `(.L_x_103) ;  /* 0x0000000000809947 */ /* 0x014ff60003800000 */
[----:B------:R-:W-:Y:S01]  /*59f0*/  ISETP.NE.U32.AND P0, PT, RZ, UR38, PT ;  /* 0x00000026ff007c0c */ /* 0x000fe2000bf05070 */
[----:B------:R-:W-:Y:S01]  /*5a00*/  BSSY B0, `(.L_x_104) ;  /* 0x0000012000007945 */ /* 0x000fe20003800000 */
[----:B------:R-:W-:Y:S02]  /*5a10*/  FSETP.NEU.AND P2, PT, R49, RZ, PT ;  /* 0x000000ff3100720b */ /* 0x000fe40003f4d000 */
[----:B------:R-:W-:Y:S02]  /*5a20*/  CS2R R58, SRZ ;  /* 0x00000000003a7805 */ /* 0x000fe4000001ff00 */
[----:B------:R-:W-:Y:S02]  /*5a30*/  ISETP.NE.AND.EX P0, PT, RZ, UR39, PT, P0 ;  /* 0x00000027ff007c0c */ /* 0x000fe4000bf05300 */
[----:B------:R-:W-:Y:S02]  /*5a40*/  CS2R R56, SRZ ;  /* 0x0000000000387805 */ /* 0x000fe4000001ff00 */
[----:B------:R-:W-:Y:S02]  /*5a50*/  LOP3.LUT P1, RZ, R95, 0xff, RZ, 0xc0, !PT ;  /* 0x000000ff5fff7812 */ /* 0x000fe4000782c0ff */
[----:B------:R-:W-:Y:S02]  /*5a60*/  CS2R R54, SRZ ;  /* 0x0000000000367805 */ /* 0x000fe4000001ff00 */
[----:B------:R-:W-:Y:S02]  /*5a70*/  SEL R0, RZ, 0xffffffff, P2 ;  /* 0xffffffffff007807 */ /* 0x000fe40001000000 */
[----:B------:R-:W-:Y:S02]  /*5a80*/  CS2R R52, SRZ ;  /* 0x0000000000347805 */ /* 0x000fe4000001ff00 */
[----:B------:R-:W-:Y:S04]  /*5a90*/  SEL R3, RZ, 0xffffffff, P0 ;  /* 0xffffffffff037807 */ /* 0x000fe80000000000 */
[----:B------:R-:W-:Y:S04]  /*5aa0*/  @P3 SEL R0, R3, R0, !P1 ;  /* 0x0000000003003207 */ /* 0x000fe80004800000 */
[----:B------:R-:W-:Y:S04]  /*5ab0*/  LOP3.LUT R0, R0, 0x1, RZ, 0xc0, !PT ;  /* 0x0000000100007812 */ /* 0x000fe800078ec0ff */
[----:B------:R-:W-:Y:S01]  /*5ac0*/  ISETP.NE.U32.AND P0, PT, R0, 0x1, PT ;  /* 0x000000010000780c */ /* 0x000fe20003f05070 */
[----:B------:R-:W-:Y:S01]  /*5ad0*/  @!UPT UIADD3 URZ, UPT, UPT, URZ, URZ, URZ ;  /* 0x000000fffffff290 */ /* 0x000fe2000fffe0ff */
[----:B------:R-:W-:Y:S11]  /*5ae0*/  @!P5 BRA `(.L_x_105) ;  /* 0x00000000000cd947 */ /* 0x000ff60003800000 */
[----:B------:R-:W-:Y:S04]  /*5af0*/  SHF.L.U32 R3, R108, 0x1f, RZ ;  /* 0x0000001f6c037819 */ /* 0x000fe800000006ff */
[----:B------:R-:W1:Y:S02]  /*5b00*/  SYNCS.PHASECHK.TRANS64.TRYWAIT P1, [UR43+0x40], R3 ;  /* 0x00004003ff0075a7 */ /* 0x000e64000802112b */
[----:B-1----:R-:W-:Y:S05]  /*5b10*/  @!P1 BRA `(.L_x_106) ;  /* 0x00000014009c9947 */ /* 0x002fea0003800000 */
.L_x_105:
[----:B------:R-:W-:Y:S05]  /*5b20*/  BSYNC B0 ;  /* 0x0000000000007941 */ /* 0x000fea0003800000 */
.L_x_104:
[----:B------:R2:W4:Y:S01]  /*5b30*/  @P0 LDS.128 R56, [R105+UR43+0x200] ;  /* 0x0002002b69380984 */ /* 0x0005220008000c00 */
[----:B------:R-:W-:Y:S01]  /*5b40*/  UIADD3 UR4, UPT, UPT, UR43, 0x48, URZ ;  /* 0x000000482b047890 */ /* 0x000fe2000fffe0ff */
[----:B------:R-:W-:Y:S02]  /*5b50*/  LOP3.LUT R108, R108, 0x1, RZ, 0x3c, !PT ;  /* 0x000000016c6c7812 */ /* 0x000fe400078e3cff */
[----:B------:R2:W1:Y:S01]  /*5b60*/  @P0 LDS.128 R52, [R104+0x10] ;  /* 0x0000100068340984 */ /* 0x0004620000000c00 */
[----:B------:R-:W-:Y:S01]  /*5b70*/  UPRMT UR4, UR37, 0x654, UR4 ;  /* 0x0000065425047896 */ /* 0x000fe20008000004 */
[----:B------:R-:W-:Y:S01]  /*5b80*/  @!PT LDS RZ, [RZ] ;  /* 0x00000000fffff984 */ /* 0x000fe20000000800 */
[----:B------:R-:W-:Y:S01]  /*5b90*/  @!PT LDS RZ, [RZ] ;  /* 0x00000000fffff984 */ /* 0x000fe20000000800 */
[----:B------:R-:W-:Y:S01]  /*5ba0*/  @!PT LDS RZ, [RZ] ;  /* 0x00000000fffff984 */ /* 0x000fe20000000800 */
[----:B------:R-:W-:Y:S01]  /*5bb0*/  @!PT LDS RZ, [RZ] ;  /* 0x00000000fffff984 */ /* 0x000fe20000000800 */
[----:B------:R5:W-:Y:S06]  /*5bc0*/  MEMBAR.ALL.CTA ;  /* 0x0000000000007992 */ /* 0x000bec0000008000 */
[----:B-----5:R-:W5:Y:S02]  /*5bd0*/  FENCE.VIEW.ASYNC.S ;  /* 0x00000000000073c6 */ /* 0x020f640000000000 */
[----:B-----5:R-:W-:Y:S03]  /*5be0*/  SYNCS.ARRIVE.TRANS64.RED.A1T0 RZ, [UR4], RZ ;  /* 0x000000ffffff79a7 */ /* 0x020fe60008100404 */
.L_x_103:
[----:B------:R-:W-:Y:S05]  /*5bf0*/  BSYNC B1 ;  /* 0x0000000000017941 */ /* 0x000fea0003800000 */
.L_x_102:
[----:B-1----:R-:W-:Y:S04]  /*5c00*/  SHF.R.U32.HI R3, RZ, 0x15, R32 ;  /* 0x00000015ff037819 */ /* 0x002fe80000011620 */
[----:B------:R-:W-:Y:S01]  /*5c10*/  LOP3.LUT P0, RZ, R3, 0x3, R106, 0x48, !PT ;  /* 0x0000000303ff7812 */ /* 0x000fe2000780486a */
[----:B------:R-:W-:Y:S01]  /*5c20*/  @!UPT UIADD3 URZ, UPT, UPT, URZ, URZ, URZ ;  /* 0x000000fffffff290 */ /* 0x000fe2000fffe0ff */
[----:B------:R-:W-:Y:S11]  /*5c30*/  @P4 BRA `(.L_x_107) ;  /* 0x0000000000084947 */ /* 0x000ff60003800000 */
[----:B------:R-:W1:Y:S02]  /*5c40*/  SYNCS.PHASECHK.TRANS64.TRYWAIT P1, [R113+URZ+0x80], R2 ;  /* 0x00008002710075a7 */ /* 0x000e6400080211ff */
[----:B-1----:R-:W-:Y:S05]  /*5c50*/  @!P1 BRA `(.L_x_108) ;  /* 0x0000001400649947 */ /* 0x002fea0003800000 */
.L_x_107:
[----:B------:R-:W-:Y:S05]  /*5c60*/  @!P0 BRA `(.L_x_109) ;  /* 0x0000000000408947 */ /* 0x000fea0003800000 */
[----:B------:R-:W1:Y:S01]  /*5c70*/  LDCU.64 UR8, c[0x4][0x70] ;  /* 0x01000e00ff0877ac */ /* 0x000e620008000a00 */
[----:B------:R-:W-:Y:S01]  /*5c80*/  MOV R3, 0x0 ;  /* 0x0000000000037802 */ /* 0x000fe20000000f00 */
[----:B------:R-:W-:Y:S02]  /*5c90*/  HFMA2 R12, -RZ, RZ, 0, 5.9604644775390625e-08 ;  /* 0x00000001ff0c7431 */ /* 0x000fe400000001ff */
[----:B------:R-:W-:Y:S02]  /*5ca0*/  IMAD.MOV.U32 R8, RZ, RZ, 0x192 ;  /* 0x00000192ff087424 */ /* 0x000fe400078e00ff */
[----:B------:R-:W-:Y:S01]  /*5cb0*/  IMAD.MOV.U32 R13, RZ, RZ, RZ ;  /* 0x000000ffff0d7224 */ /* 0x000fe200078e00ff */
[----:B------:R-:W5:Y:S01]  /*5cc0*/  LDCU.64 UR6, c[0x4][0x78] ;  /* 0x01000f00ff0677ac */ /* 0x000f620008000a00 */
[----:B------:R-:W2:Y:S01]  /*5cd0*/  LDC.64 R2, c[0x4][R3] ;  /* 0x0100000003027b82 */ /* 0x000ea20000000a00 */
[----:B------:R-:W3:Y:S01]  /*5ce0*/  LDCU.64 UR4, c[0x4][0x10] ;  /* 0x01000200ff0477ac */ /* 0x000ee20008000a00 */
[----:B-1----:R-:W-:Y:S01]  /*5cf0*/  MOV R5, UR9 ;  /* 0x0000000900057c02 */ /* 0x002fe20008000f00 */
[----:B------:R-:W-:Y:S01]  /*5d00*/  IMAD.U32 R4, RZ, RZ, UR8 ;  /* 0x00000008ff047e24 */ /* 0x000fe2000f8e00ff */
[----:B-----5:R-:W-:Y:S01]  /*5d10*/  MOV R7, UR7 ;  /* 0x0000000700077c02 */ /* 0x020fe20008000f00 */
[----:B------:R-:W-:Y:S01]  /*5d20*/  IMAD.U32 R6, RZ, RZ, UR6 ;  /* 0x00000006ff067e24 */ /* 0x000fe2000f8e00ff */
[----:B---3--:R-:W-:Y:S01]  /*5d30*/  MOV R11, UR5 ;  /* 0x00000005000b7c02 */ /* 0x008fe20008000f00 */
[----:B------:R-:W-:Y:S02]  /*5d40*/  IMAD.U32 R10, RZ, RZ, UR4 ;  /* 0x00000004ff0a7e24 */ /* 0x000fe4000f8e00ff */
[----:B------:R-:W-:Y:S07]  /*5d50*/  LEPC R20, `(.L_x_109) ;  /* 0x000000001014794e */ /* 0x000fee0000000000 */
[----:B--2-4-:R-:W-:Y:S05]  /*5d60*/  CALL.ABS.NOINC R2 ;  /* 0x0000000002007343 */ /* 0x014fea0003c00000 */
.L_x_109:
[----:B------:R-:W-:Y:S01]  /*5d70*/  LOP3.LUT P0, RZ, R103, 0x60, RZ, 0xc0, !PT ;  /* 0x0000006067ff7812 */ /* 0x000fe2000780c0ff */
[----:B------:R-:W-:Y:S05]  /*5d80*/  WARPSYNC.ALL ;  /* 0x0000000000007948 */ /* 0x000fea0003800000 */
[----:B------:R-:W-:Y:S01]  /*5d90*/  R2UR UR4, R32 ;  /* 0x00000000200472ca */ /* 0x000fe200000e0000 */
[----:B------:R-:W-:Y:S01]  /*5da0*/  BSSY.RECONVERGENT B0, `(.L_x_110) ;  /* 0x000009e000007945 */ /* 0x000fe20003800200 */
[-C--:B----4-:R-:W-:Y:S02]  /*5db0*/  F2FP.F16.E4M3.UNPACK_B R50, R56.reuse ;  /* 0x00000038ff32723e */ /* 0x090fe400020006ff */
[----:B------:R-:W-:Y:S02]  /*5dc0*/  F2FP.F16.E4M3.UNPACK_B R63, R56.H1 ;  /* 0x00000038ff3f723e */ /* 0x000fe400030006ff */
[-C--:B------:R-:W-:Y:S01]  /*5dd0*/  F2FP.F16.E4M3.UNPACK_B R56, R57.reuse ;  /* 0x00000039ff38723e */ /* 0x080fe200020006ff */
[--C-:B------:R-:W-:Y:S01]  /*5de0*/  HADD2.F32 R48, -RZ, R50.reuse.H0_H0 ;  /* 0x20000032ff307230 */ /* 0x100fe20000004100 */
[----:B------:R-:W-:Y:S01]  /*5df0*/  F2FP.F16.E4M3.UNPACK_B R57, R57.H1 ;  /* 0x00000039ff39723e */ /* 0x000fe200030006ff */
[----:B------:R-:W-:Y:S01]  /*5e00*/  HADD2.F32 R50, -RZ, R50.H1_H1 ;  /* 0x30000032ff327230 */ /* 0x000fe20000004100 */
[-C--:B------:R-:W-:Y:S01]  /*5e10*/  F2FP.F16.E4M3.UNPACK_B R66, R52.reuse ;  /* 0x00000034ff42723e */ /* 0x080fe200020006ff */
[--C-:B------:R-:W-:Y:S01]  /*5e20*/  HADD2.F32 R51, -RZ, R63.reuse.H0_H0 ;  /* 0x2000003fff337230 */ /* 0x100fe20000004100 */
[----:B------:R-:W-:Y:S01]  /*5e30*/  F2FP.F16.E4M3.UNPACK_B R68, R52.H1 ;  /* 0x00000034ff44723e */ /* 0x000fe200030006ff */
[----:B------:R-:W1:Y:S01]  /*5e40*/  LDTM.x32 R4, tmem[UR4] ;  /* 0x00000004000479ee */ /* 0x000e6200082c0000 */
[----:B------:R-:W-:Y:S01]  /*5e50*/  NOP ;  /* 0x0000000000007918 */ /* 0x000fe20000000000 */
[----:B------:R-:W-:Y:S01]  /*5e60*/  IADD3 R113, PT, PT, R113, 0xa0, RZ ;  /* 0x000000a071717810 */ /* 0x000fe20007ffe0ff */
[--C-:B------:R-:W-:Y:S01]  /*5e70*/  HADD2.F32 R65, -RZ, R66.reuse.H0_H0 ;  /* 0x20000042ff417230 */ /* 0x100fe20000004100 */
[----:B------:R-:W-:Y:S01]  /*5e80*/  F2FP.F16.E4M3.UNPACK_B R61, R58 ;  /* 0x0000003aff3d723e */ /* 0x000fe200020006ff */
[----:B------:R-:W-:Y:S01]  /*5e90*/  HADD2.F32 R66, -RZ, R66.H1_H1 ;  /* 0x30000042ff427230 */ /* 0x000fe20000004100 */
[----:B------:R-:W-:Y:S01]  /*5ea0*/  LOP3.LUT R113, R113, 0xfefffff8, RZ, 0xc0, !PT ;  /* 0xfefffff871717812 */ /* 0x000fe200078ec0ff */
[----:B------:R-:W-:Y:S01]  /*5eb0*/  HADD2.F32 R52, -RZ, R63.H1_H1 ;  /* 0x3000003fff347230 */ /* 0x000fe20000004100 */
[-C--:B------:R-:W-:Y:S01]  /*5ec0*/  F2FP.F16.E4M3.UNPACK_B R70, R53.reuse ;  /* 0x00000035ff46723e */ /* 0x080fe200020006ff */
[----:B------:R-:W-:Y:S01]  /*5ed0*/  HADD2.F32 R67, -RZ, R68.H0_H0 ;  /* 0x20000044ff437230 */ /* 0x000fe20000004100 */
[----:B-1----:R1:W-:Y:S01]  /*5ee0*/  SYNCS.ARRIVE.TRANS64.RED.A1T0 RZ, [R113+URZ], RZ ;  /* 0x000000ff71ff79a7 */ /* 0x0023e200081004ff */
[----:B------:R-:W-:Y:S01]  /*5ef0*/  F2FP.F16.E4M3.UNPACK_B R72, R53.H1 ;  /* 0x00000035ff48723e */ /* 0x000fe200030006ff */
[----:B------:R-:W-:Y:S01]  /*5f00*/  HADD2.F32 R53, -RZ, R56.H0_H0 ;  /* 0x20000038ff357230 */ /* 0x000fe20000004100 */
[-C--:B------:R-:W-:Y:S01]  /*5f10*/  F2FP.F16.E4M3.UNPACK_B R74, R54.reuse ;  /* 0x00000036ff4a723e */ /* 0x080fe200020006ff */
[----:B------:R-:W-:Y:S01]  /*5f20*/  HADD2.F32 R69, -RZ, R70.H0_H0 ;  /* 0x20000046ff457230 */ /* 0x000fe20000004100 */
[----:B------:R-:W-:Y:S01]  /*5f30*/  F2FP.F16.E4M3.UNPACK_B R76, R54.H1 ;  /* 0x00000036ff4c723e */ /* 0x000fe200030006ff */
[----:B------:R-:W-:Y:S01]  /*5f40*/  HADD2.F32 R54, -RZ, R56.H1_H1 ;  /* 0x30000038ff367230 */ /* 0x000fe20000004100 */
[----:B------:R-:W-:Y:S01]  /*5f50*/  F2FP.F16.E4M3.UNPACK_B R60, R58.H1 ;  /* 0x0000003aff3c723e */ /* 0x000fe200030006ff */
[----:B------:R-:W-:Y:S01]  /*5f60*/  HADD2.F32 R58, -RZ, R61.H1_H1 ;  /* 0x3000003dff3a7230 */ /* 0x000fe20000004100 */
[----:B------:R-:W-:Y:S01]  /*5f70*/  F2FP.F16.E4M3.UNPACK_B R78, R55 ;  /* 0x00000037ff4e723e */ /* 0x000fe200020006ff */
[----:B------:R-:W-:Y:S01]  /*5f80*/  HADD2.F32 R71, -RZ, R70.H1_H1 ;  /* 0x30000046ff477230 */ /* 0x000fe20000004100 */
[----:B------:R-:W-:Y:S01]  /*5f90*/  F2FP.F16.E4M3.UNPACK_B R62, R59 ;  /* 0x0000003bff3e723e */ /* 0x000fe200020006ff */
[--C-:B------:R-:W-:Y:S01]  /*5fa0*/  HADD2.F32 R73, -RZ, R74.reuse.H0_H0 ;  /* 0x2000004aff497230 */ /* 0x100fe20000004100 */
[----:B------:R-:W-:Y:S01]  /*5fb0*/  F2FP.F16.E4M3.UNPACK_B R80, R55.H1 ;  /* 0x00000037ff50723e */ /* 0x000fe200030006ff */
[C---:B---3--:R-:W-:Y:S01]  /*5fc0*/  FMUL R4, R46.reuse, R4 ;  /* 0x000000042e047220 */ /* 0x048fe20000400000 */
[C---:B------:R-:W-:Y:S01]  /*5fd0*/  FMUL R5, R46.reuse, R5 ;  /* 0x000000052e057220 */ /* 0x040fe20000400000 */
[C---:B------:R-:W-:Y:S01]  /*5fe0*/  FMUL R8, R46.reuse, R8 ;  /* 0x000000082e087220 */ /* 0x040fe20000400000 */
[C---:B------:R-:W-:Y:S01]  /*5ff0*/  FMUL R9, R46.reuse, R9 ;  /* 0x000000092e097220 */ /* 0x040fe20000400000 */
[C---:B------:R-:W-:Y:S01]  /*6000*/  FFMA R4, R49.reuse, R48, R4 ;  /* 0x0000003031047223 */ /* 0x040fe20000000004 */
[C---:B------:R-:W-:Y:S01]  /*6010*/  FFMA R5, R49.reuse, R50, R5 ;  /* 0x0000003231057223 */ /* 0x040fe20000000005 */
[C---:B------:R-:W-:Y:S01]  /*6020*/  FMUL R12, R46.reuse, R12 ;  /* 0x0000000c2e0c7220 */ /* 0x040fe20000400000 */
[C---:B------:R-:W-:Y:S01]  /*6030*/  FMUL R13, R46.reuse, R13 ;  /* 0x0000000d2e0d7220 */ /* 0x040fe20000400000 */
[C---:B------:R-:W-:Y:S01]  /*6040*/  FMUL R16, R46.reuse, R16 ;  /* 0x000000102e107220 */ /* 0x040fe20000400000 */
[C---:B------:R-:W-:Y:S01]  /*6050*/  FMUL R17, R46.reuse, R17 ;  /* 0x000000112e117220 */ /* 0x040fe20000400000 */
[C---:B------:R-:W-:Y:S01]  /*6060*/  FMUL R20, R46.reuse, R20 ;  /* 0x000000142e147220 */ /* 0x040fe20000400000 */
[C---:B------:R-:W-:Y:S01]  /*6070*/  FMUL R21, R46.reuse, R21 ;  /* 0x000000152e157220 */ /* 0x040fe20000400000 */
[C---:B------:R-:W-:Y:S01]  /*6080*/  FMUL R0, R46.reuse, R24 ;  /* 0x000000182e007220 */ /* 0x040fe20000400000 */
[C---:B------:R-:W-:Y:S01]  /*6090*/  FMUL R2, R46.reuse, R25 ;  /* 0x000000192e027220 */ /* 0x040fe20000400000 */
[----:B------:R-:W-:Y:S02]  /*60a0*/  HADD2.F32 R74, -RZ, R74.H1_H1 ;  /* 0x3000004aff4a7230 */ /* 0x000fe40000004100 */
[C---:B------:R-:W-:Y:S01]  /*60b0*/  FMUL R24, R46.reuse, R28 ;  /* 0x0000001c2e187220 */ /* 0x040fe20000400000 */
[C---:B------:R-:W-:Y:S01]  /*60c0*/  FMUL R25, R46.reuse, R29 ;  /* 0x0000001d2e197220 */ /* 0x040fe20000400000 */
[--C-:B------:R-:W-:Y:S02]  /*60d0*/  HADD2.F32 R77, -RZ, R78.reuse.H0_H0 ;  /* 0x2000004eff4d7230 */ /* 0x100fe40000004100 */
[C---:B------:R-:W-:Y:S01]  /*60e0*/  FMUL R28, R46.reuse, R32 ;  /* 0x000000202e1c7220 */ /* 0x040fe20000400000 */
[----:B------:R-:W-:Y:S02]  /*60f0*/  HADD2.F32 R78, -RZ, R78.H1_H1 ;  /* 0x3000004eff4e7230 */ /* 0x000fe40000004100 */
[C---:B------:R-:W-:Y:S01]  /*6100*/  FMUL R29, R46.reuse, R33 ;  /* 0x000000212e1d7220 */ /* 0x040fe20000400000 */
[C---:B------:R-:W-:Y:S01]  /*6110*/  FMUL R6, R46.reuse, R6 ;  /* 0x000000062e067220 */ /* 0x040fe20000400000 */
[C---:B------:R-:W-:Y:S01]  /*6120*/  FMUL R7, R46.reuse, R7 ;  /* 0x000000072e077220 */ /* 0x040fe20000400000 */
[--C-:B------:R-:W-:Y:S02]  /*6130*/  HADD2.F32 R55, -RZ, R57.reuse.H0_H0 ;  /* 0x20000039ff377230 */ /* 0x100fe40000004100 */
[C---:B------:R-:W-:Y:S01]  /*6140*/  FMUL R10, R46.reuse, R10 ;  /* 0x0000000a2e0a7220 */ /* 0x040fe20000400000 */
[C---:B------:R-:W-:Y:S01]  /*6150*/  FFMA R6, R49.reuse, R51, R6 ;  /* 0x0000003331067223 */ /* 0x040fe20000000006 */
[----:B------:R-:W-:Y:S02]  /*6160*/  HADD2.F32 R56, -RZ, R57.H1_H1 ;  /* 0x30000039ff387230 */ /* 0x000fe40000004100 */
[C---:B------:R-:W-:Y:S01]  /*6170*/  FFMA R7, R49.reuse, R52, R7 ;  /* 0x0000003431077223 */ /* 0x040fe20000000007 */
[C---:B------:R-:W-:Y:S01]  /*6180*/  FFMA R8, R49.reuse, R53, R8 ;  /* 0x0000003531087223 */ /* 0x040fe20000000008 */
[C---:B------:R-:W-:Y:S01]  /*6190*/  FFMA R9, R49.reuse, R54, R9 ;  /* 0x0000003631097223 */ /* 0x040fe20000000009 */
[----:B------:R-:W-:Y:S02]  /*61a0*/  HADD2.F32 R57, -RZ, R61.H0_H0 ;  /* 0x2000003dff397230 */ /* 0x000fe40000004100 */
[----:B------:R-:W-:Y:S01]  /*61b0*/  FFMA R10, R49, R55, R10 ;  /* 0x00000037310a7223 */ /* 0x000fe2000000000a */
[----:B------:R-:W-:Y:S01]  /*61c0*/  F2FP.SATFINITE.E4M3.F32.PACK_AB_MERGE_C R96, R7, R6, RZ ;  /* 0x000000060760723e */ /* 0x000fe200048070ff */
[----:B------:R-:W-:Y:S02]  /*61d0*/  HADD2.F32 R61, -RZ, R62.H0_H0 ;  /* 0x2000003eff3d7230 */ /* 0x000fe40000004100 */
[C---:B------:R-:W-:Y:S01]  /*61e0*/  FMUL R11, R46.reuse, R11 ;  /* 0x0000000b2e0b7220 */ /* 0x040fe20000400000 */
[----:B------:R-:W-:Y:S01]  /*61f0*/  F2FP.F16.E4M3.UNPACK_B R64, R59.H1 ;  /* 0x0000003bff40723e */ /* 0x000fe200030006ff */
[----:B------:R-:W-:Y:S01]  /*6200*/  HADD2.F32 R59, -RZ, R60.H0_H0 ;  /* 0x2000003cff3b7230 */ /* 0x000fe20000004100 */
[----:B------:R-:W-:Y:S01]  /*6210*/  F2FP.SATFINITE.E4M3.F32.PACK_AB_MERGE_C R96, R5, R4, R96 ;  /* 0x000000040560723e */ /* 0x000fe20004807060 */
[C---:B------:R-:W-:Y:S01]  /*6220*/  FFMA R11, R49.reuse, R56, R11 ;  /* 0x00000038310b7223 */ /* 0x040fe2000000000b */
[C---:B------:R-:W-:Y:S01]  /*6230*/  FFMA R12, R49.reuse, R57, R12 ;  /* 0x00000039310c7223 */ /* 0x040fe2000000000c */
[----:B------:R-:W-:Y:S01]  /*6240*/  FFMA R13, R49, R58, R13 ;  /* 0x0000003a310d7223 */ /* 0x000fe2000000000d */
[----:B------:R-:W-:Y:S02]  /*6250*/  HADD2.F32 R62, -RZ, R62.H1_H1 ;  /* 0x3000003eff3e7230 */ /* 0x000fe40000004100 */
[C---:B------:R-:W-:Y:S01]  /*6260*/  FMUL R14, R46.reuse, R14 ;  /* 0x0000000e2e0e7220 */ /* 0x040fe20000400000 */
[----:B------:R-:W-:Y:S01]  /*6270*/  HADD2.F32 R60, -RZ, R60.H1_H1 ;  /* 0x3000003cff3c7230 */ /* 0x000fe20000004100 */
[----:B------:R-:W-:Y:S01]  /*6280*/  F2FP.SATFINITE.E4M3.F32.PACK_AB_MERGE_C R97, R11, R10, RZ ;  /* 0x0000000a0b61723e */ /* 0x000fe200048070ff */
[C---:B------:R-:W-:Y:S01]  /*6290*/  FMUL R15, R46.reuse, R15 ;  /* 0x0000000f2e0f7220 */ /* 0x040fe20000400000 */
[--C-:B------:R-:W-:Y:S02]  /*62a0*/  HADD2.F32 R63, -RZ, R64.reuse.H0_H0 ;  /* 0x20000040ff3f7230 */ /* 0x100fe40000004100 */
[----:B------:R-:W-:Y:S01]  /*62b0*/  FFMA R14, R49, R59, R14 ;  /* 0x0000003b310e7223 */ /* 0x000fe2000000000e */
[----:B------:R-:W-:Y:S01]  /*62c0*/  F2FP.SATFINITE.E4M3.F32.PACK_AB_MERGE_C R97, R9, R8, R97 ;  /* 0x000000080961723e */ /* 0x000fe20004807061 */
[C---:B------:R-:W-:Y:S01]  /*62d0*/  FFMA R15, R49.reuse, R60, R15 ;  /* 0x0000003c310f7223 */ /* 0x040fe2000000000f */
[C---:B------:R-:W-:Y:S01]  /*62e0*/  FFMA R16, R49.reuse, R61, R16 ;  /* 0x0000003d31107223 */ /* 0x040fe20000000010 */
[C---:B------:R-:W-:Y:S01]  /*62f0*/  FFMA R17, R49.reuse, R62, R17 ;  /* 0x0000003e31117223 */ /* 0x040fe20000000011 */
[----:B------:R-:W-:Y:S02]  /*6300*/  HADD2.F32 R64, -RZ, R64.H1_H1 ;  /* 0x30000040ff407230 */ /* 0x000fe40000004100 */
[C---:B------:R-:W-:Y:S01]  /*6310*/  FMUL R18, R46.reuse, R18 ;  /* 0x000000122e127220 */ /* 0x040fe20000400000 */
[C---:B------:R-:W-:Y:S01]  /*6320*/  FMUL R19, R46.reuse, R19 ;  /* 0x000000132e137220 */ /* 0x040fe20000400000 */
[----:B------:R-:W-:Y:S02]  /*6330*/  HADD2.F32 R68, -RZ, R68.H1_H1 ;  /* 0x30000044ff447230 */ /* 0x000fe40000004100 */
[C---:B------:R-:W-:Y:S01]  /*6340*/  FMUL R22, R46.reuse, R22 ;  /* 0x000000162e167220 */ /* 0x040fe20000400000 */
[C---:B------:R-:W-:Y:S01]  /*6350*/  FFMA R18, R49.reuse, R63, R18 ;  /* 0x0000003f31127223 */ /* 0x040fe20000000012 */
[C---:B------:R-:W-:Y:S01]  /*6360*/  FFMA R19, R49.reuse, R64, R19 ;  /* 0x0000004031137223 */ /* 0x040fe20000000013 */
[C---:B------:R-:W-:Y:S01]  /*6370*/  FMUL R23, R46.reuse, R23 ;  /* 0x000000172e177220 */ /* 0x040fe20000400000 */
[C---:B------:R-:W-:Y:S01]  /*6380*/  FFMA R20, R49.reuse, R65, R20 ;  /* 0x0000004131147223 */ /* 0x040fe20000000014 */
[C---:B------:R-:W-:Y:S01]  /*6390*/  FFMA R21, R49.reuse, R66, R21 ;  /* 0x0000004231157223 */ /* 0x040fe20000000015 */
[--C-:B------:R-:W-:Y:S02]  /*63a0*/  HADD2.F32 R70, -RZ, R72.reuse.H0_H0 ;  /* 0x20000048ff467230 */ /* 0x100fe40000004100 */
[C---:B------:R-:W-:Y:S01]  /*63b0*/  FFMA R22, R49.reuse, R67, R22 ;  /* 0x0000004331167223 */ /* 0x040fe20000000016 */
[----:B------:R-:W-:Y:S02]  /*63c0*/  HADD2.F32 R72, -RZ, R72.H1_H1 ;  /* 0x30000048ff487230 */ /* 0x000fe40000004100 */
[C---:B------:R-:W-:Y:S01]  /*63d0*/  FMUL R3, R46.reuse, R26 ;  /* 0x0000001a2e037220 */ /* 0x040fe20000400000 */
        /* <DEDUP_REMOVED lines=16> */
[----:B------:R-:W-:Y:S01]  /*64e0*/  FFMA R31, R49, R76, R31 ;  /* 0x0000004c311f7223 */ /* 0x000fe2000000001f */
[----:B------:R-:W-:Y:S01]  /*64f0*/  FMUL R35, R46, R35 ;  /* 0x000000232e237220 */ /* 0x000fe20000400000 */
[----:B------:R-:W-:Y:S01]  /*6500*/  F2FP.SATFINITE.E4M3.F32.PACK_AB_MERGE_C R98, R15, R14, RZ ;  /* 0x0000000e0f62723e */ /* 0x000fe200048070ff */
[----:B------:R-:W-:Y:S01]  /*6510*/  FFMA R28, R49, R77, R28 ;  /* 0x0000004d311c7223 */ /* 0x000fe2000000001c */
[----:B------:R-:W-:Y:S01]  /*6520*/  F2FP.SATFINITE.E4M3.F32.PACK_AB_MERGE_C R99, R19, R18, RZ ;  /* 0x000000121363723e */ /* 0x000fe200048070ff */
[C---:B------:R-:W-:Y:S01]  /*6530*/  FFMA R29, R49.reuse, R78, R29 ;  /* 0x0000004e311d7223 */ /* 0x040fe2000000001d */
[C---:B------:R-:W-:Y:S01]  /*6540*/  FFMA R30, R49.reuse, R79, R30 ;  /* 0x0000004f311e7223 */ /* 0x040fe2000000001e */
[----:B------:R-:W-:Y:S01]  /*6550*/  FFMA R35, R49, R80, R35 ;  /* 0x0000005031237223 */ /* 0x000fe20000000023 */
[----:B------:R-:W-:Y:S02]  /*6560*/  F2FP.SATFINITE.E4M3.F32.PACK_AB_MERGE_C R98, R13, R12, R98 ;  /* 0x0000000c0d62723e */ /* 0x000fe40004807062 */
[----:B------:R-:W-:Y:S02]  /*6570*/  F2FP.SATFINITE.E4M3.F32.PACK_AB_MERGE_C R99, R17, R16, R99 ;  /* 0x000000101163723e */ /* 0x000fe40004807063 */
[----:B------:R-:W-:Y:S02]  /*6580*/  F2FP.SATFINITE.E4M3.F32.PACK_AB_MERGE_C R116, R23, R22, RZ ;  /* 0x000000161774723e */ /* 0x000fe400048070ff */
[----:B------:R-:W-:Y:S01]  /*6590*/  F2FP.SATFINITE.E4M3.F32.PACK_AB_MERGE_C R117, R27, R3, RZ ;  /* 0x000000031b75723e */ /* 0x000fe200048070ff */
[----:B------:R3:W-:Y:S01]  /*65a0*/  STS.128 [R105+UR43+0x1200], R96 ;  /* 0x0012006069007988 */ /* 0x0007e20008000c2b */
[----:B------:R-:W-:Y:S02]  /*65b0*/  F2FP.SATFINITE.E4M3.F32.PACK_AB_MERGE_C R115, R31, R26, RZ ;  /* 0x0000001a1f73723e */ /* 0x000fe400048070ff */
[----:B------:R-:W-:Y:S02]  /*65c0*/  F2FP.SATFINITE.E4M3.F32.PACK_AB_MERGE_C R120, R35, R30, RZ ;  /* 0x0000001e2378723e */ /* 0x000fe400048070ff */
[----:B------:R-:W-:Y:S02]  /*65d0*/  F2FP.SATFINITE.E4M3.F32.PACK_AB_MERGE_C R116, R21, R20, R116 ;  /* 0x000000141574723e */ /* 0x000fe40004807074 */
[----:B------:R-:W-:Y:S02]  /*65e0*/  F2FP.SATFINITE.E4M3.F32.PACK_AB_MERGE_C R117, R2, R0, R117 ;  /* 0x000000000275723e */ /* 0x000fe40004807075 */
[----:B------:R-:W-:Y:S02]  /*65f0*/  F2FP.SATFINITE.E4M3.F32.PACK_AB_MERGE_C R118, R25, R24, R115 ;  /* 0x000000181976723e */ /* 0x000fe40004807073 */
[----:B------:R-:W-:Y:S02]  /*6600*/  F2FP.SATFINITE.E4M3.F32.PACK_AB_MERGE_C R119, R29, R28, R120 ;  /* 0x0000001c1d77723e */ /* 0x000fe40004807078 */
[----:B-1----:R-:W-:Y:S03]  /*6610*/  IADD3 R113, PT, PT, R44, 0x1, RZ ;  /* 0x000000012c717810 */ /* 0x002fe60007ffe0ff */
[----:B------:R3:W-:Y:S01]  /*6620*/  STS.128 [R104+0x1010], R116 ;  /* 0x0010107468007388 */ /* 0x0007e20000000c00 */
[----:B------:R-:W-:Y:S01]  /*6630*/  @!PT LDS RZ, [RZ] ;  /* 0x00000000fffff984 */ /* 0x000fe20000000800 */
[----:B------:R-:W-:Y:S01]  /*6640*/  @!PT LDS RZ, [RZ] ;  /* 0x00000000fffff984 */ /* 0x000fe20000000800 */
[----:B------:R-:W-:Y:S01]  /*6650*/  @!PT LDS RZ, [RZ] ;  /* 0x00000000fffff984 */ /* 0x000fe20000000800 */
[----:B------:R-:W-:Y:S01]  /*6660*/  @!PT LDS RZ, [RZ] ;  /* 0x00000000fffff984 */ /* 0x000fe20000000800 */
[----:B------:R1:W-:Y:S07]  /*6670*/  MEMBAR.ALL.CTA ;  /* 0x0000000000007992 */ /* 0x0003ee0000008000 */
[----:B-1----:R-:W1:Y:S02]  /*6680*/  FENCE.VIEW.ASYNC.S ;  /* 0x00000000000073c6 */ /* 0x002e640000000000 */
[----:B-1----:R-:W-:Y:S06]  /*6690*/  BAR.SYNC.DEFER_BLOCKING 0x1, 0x80 ;  /* 0x0042000000007b1d */ /* 0x002fec0000010000 */
[----:B------:R-:W-:Y:S05]  /*66a0*/  @P0 BRA `(.L_x_111) ;  /* 0x0000000000340947 */ /* 0x000fea0003800000 */
[----:B------:R-:W-:Y:S01]  /*66b0*/  UIADD3 UR12, UPT, UPT, UR43, 0x1200, URZ ;  /* 0x000012002b0c7890 */ /* 0x000fe2000fffe0ff */
[----:B------:R-:W-:Y:S01]  /*66c0*/  R2UR UR9, R94 ;  /* 0x000000005e0972ca */ /* 0x000fe200000e0000 */
[----:B------:R-:W-:Y:S01]  /*66d0*/  UIADD3 UR10, UP0, UPT, UR46, 0x680, URZ ;  /* 0x000006802e0a7890 */ /* 0x000fe2000ff1e0ff */
[----:B------:R-:W-:Y:S01]  /*66e0*/  R2UR UR8, R93 ;  /* 0x000000005d0872ca */ /* 0x000fe200000e0000 */
[----:B------:R-:W-:Y:S02]  /*66f0*/  UMOV UR7, UR36 ;  /* 0x0000002400077c82 */ /* 0x000fe40008000000 */
[----:B------:R-:W-:Y:S01]  /*6700*/  IMAD.U32 R111, RZ, RZ, UR12 ;  /* 0x0000000cff6f7e24 */ /* 0x000fe2000f8e00ff */
[----:B------:R-:W-:Y:S04]  /*6710*/  UIADD3.X UR11, UPT, UPT, URZ, UR47, URZ, UP0, !UPT ;  /* 0x0000002fff0b7290 */ /* 0x000fe800087fe4ff */
[----:B------:R-:W-:Y:S03]  /*6720*/  R2UR UR4, R111 ;  /* 0x000000006f0472ca */ /* 0x000fe600000e0000 */
[----:B------:R-:W-:Y:S02]  /*6730*/  USHF.L.U32 UR5, UR9, 0x6, URZ ;  /* 0x0000000609057899 */ /* 0x000fe400080006ff */
[----:B------:R-:W-:Y:S09]  /*6740*/  USHF.L.U32 UR6, UR8, 0x6, URZ ;  /* 0x0000000608067899 */ /* 0x000ff200080006ff */
[----:B------:R1:W-:Y:S01]  /*6750*/  UTMASTG.3D [UR4], [UR10] ;  /* 0x000000040a0073b5 */ /* 0x0003e20008010000 */
[----:B------:R0:W-:Y:S01]  /*6760*/  UTMACMDFLUSH ;  /* 0x00000000000079b7 */ /* 0x0001e20000000000 */
[----:B-1----:R-:W-:Y:S04]  /*6770*/  DEPBAR.LE SB0, 0x0 ;  /* 0x000080000000791a */ /* 0x002fe80000000000 */
.L_x_111:
[----:B------:R-:W-:Y:S05]  /*6780*/  BSYNC.RECONVERGENT B0 ;  /* 0x0000000000007941 */ /* 0x000fea0003800200 */
.L_x_110:
[----:B------:R-:W-:Y:S01]  /*6790*/  BAR.SYNC.DEFER_BLOCKING 0x1, 0x80 ;  /* 0x0042000000007b1d */ /* 0x000fe20000010000 */
[----:B------:R-:W-:Y:S01]  /*67a0*/  ISETP.NE.AND P2, PT, R112, RZ, PT ;  /* 0x000000ff7000720c */ /* 0x000fe20003f45270 */
[----:B------:R-:W-:Y:S01]  /*67b0*/  IMAD.IADD R94, R43, 0x1, R81 ;  /* 0x000000012b5e7824 */ /* 0x000fe200078e0251 */
[----:B------:R-:W-:Y:S01]  /*67c0*/  ISETP.NE.AND P0, PT, R114, 0x2, PT ;  /* 0x000000027200780c */ /* 0x000fe20003f05270 */
[----:B------:R-:W-:Y:S01]  /*67d0*/  IMAD.IADD R93, R45, 0x1, R92 ;  /* 0x000000012d5d7824 */ /* 0x000fe200078e025c */
[----:B------:R-:W-:Y:S02]  /*67e0*/  ISETP.NE.AND P1, PT, R113, 0x4, PT ;  /* 0x000000047100780c */ /* 0x000fe40003f25270 */
[----:B------:R-:W-:Y:S02]  /*67f0*/  SEL R0, RZ, 0x1, P0 ;  /* 0x00000001ff007807 */ /* 0x000fe40000000000 */
[----:B------:R-:W-:Y:S02]  /*6800*/  SEL R3, RZ, 0x1, P1 ;  /* 0x00000001ff037807 */ /* 0x000fe40000800000 */
[----:B------:R-:W-:Y:S02]  /*6810*/  LOP3.LUT R109, R109, R0, RZ, 0x3c, !PT ;  /* 0x000000006d6d7212 */ /* 0x000fe400078e3cff */
[----:B------:R-:W-:Y:S02]  /*6820*/  LOP3.LUT R110, R110, R3, RZ, 0x3c, !PT ;  /* 0x000000036e6e7212 */ /* 0x000fe400078e3cff */
[----:B------:R-:W-:Y:S02]  /*6830*/  @P2 R2UR UR36, R107 ;  /* 0x000000006b2422ca */ /* 0x000fe400000e0000 */
[----:B------:R-:W-:Y:S02]  /*6840*/  SEL R114, R114, RZ, P0 ;  /* 0x000000ff72727207 */ /* 0x000fe40000000000 */
[----:B------:R-:W-:Y:S01]  /*6850*/  SEL R44, R113, RZ, P1 ;  /* 0x000000ff712c7207 */ /* 0x000fe20000800000 */
[----:B------:R-:W-:Y:S10]  /*6860*/  @P2 BRA `(.L_x_112) ;  /* 0xffffffe400a02947 */ /* 0x000ff4000383ffff */
[----:B------:R-:W-:Y:S05]  /*6870*/  EXIT ;  /* 0x000000000000794d */ /* 0x000fea0003800000 */
.L_x_24:
[----:B--2---:R2:W4:Y:S02]  /*6880*/  SYNCS.PHASECHK.TRANS64.TRYWAIT P0, [R3+URZ+0xd0], R2 ;  /* 0x0000d002030075a7 */ /* 0x00452400080011ff */
[----:B----4-:R-:W-:Y:S05]  /*6890*/  @!P0 NANOSLEEP.SYNCS 0x989680 ;  /* 0x009896800000895d */ /* 0x010fea0003900000 */
[----:B------:R-:W4:Y:S02]  /*68a0*/  @!P0 SYNCS.PHASECHK.TRANS64 P0, [R3+URZ+0xd0], R2 ;  /* 0x0000d002030085a7 */ /* 0x000f2400080010ff */
[----:B----4-:R-:W-:Y:S05]  /*68b0*/  @!P0 BRA `(.L_x_24) ;  /* 0xfffffffc00f08947 */ /* 0x010fea000383ffff */
[----:B------:R-:W-:Y:S05]  /*68c0*/  BRA `(.L_x_113) ;  /* 0xffffffac00b87947 */ /* 0x000fea000383ffff */
.L_x_27:
[----:B-1----:R-:W-:-:S07]  /*68d0*/  MOV R2, UR33 ;  /* 0x0000002100027c02 */ /* 0x002fce0008000f00 */
.L_x_114:
[----:B-1----:R1:W2:Y:S02]  /*68e0*/  SYNCS.PHASECHK.TRANS64.TRYWAIT P0, [R2+URZ+0x20], R5 ;  /* 0x00002005020075a7 */ /* 0x0022a400080011ff */
[----:B--2---:R-:W-:Y:S05]  /*68f0*/  @!P0 NANOSLEEP.SYNCS 0x989680 ;  /* 0x009896800000895d */ /* 0x004fea0003900000 */
[----:B------:R-:W2:Y:S02]  /*6900*/  @!P0 SYNCS.PHASECHK.TRANS64 P0, [R2+URZ+0x20], R5 ;  /* 0x00002005020085a7 */ /* 0x000ea400080010ff */
[----:B--2---:R-:W-:Y:S05]  /*6910*/  @!P0 BRA `(.L_x_114) ;  /* 0xfffffffc00f08947 */ /* 0x004fea000383ffff */
[----:B------:R-:W-:Y:S05]  /*6920*/  BRA `(.L_x_26) ;  /* 0xffffffb000207947 */ /* 0x000fea000383ffff */
.L_x_34:
[----:B-1----:R-:W-:-:S07]  /*6930*/  MOV R2, UR17 ;  /* 0x0000001100027c02 */ /* 0x002fce0008000f00 */
.L_x_115:
[----:B-1----:R1:W2:Y:S02]  /*6940*/  SYNCS.PHASECHK.TRANS64.TRYWAIT P0, [R2+URZ+0x20], R5 ;  /* 0x00002005020075a7 */ /* 0x0022a400080011ff */
[----:B--2---:R-:W-:Y:S05]  /*6950*/  @!P0 NANOSLEEP.SYNCS 0x989680 ;  /* 0x009896800000895d */ /* 0x004fea0003900000 */
[----:B------:R-:W2:Y:S02]  /*6960*/  @!P0 SYNCS.PHASECHK.TRANS64 P0, [R2+URZ+0x20], R5 ;  /* 0x00002005020085a7 */ /* 0x000ea400080010ff */
[----:B--2---:R-:W-:Y:S05]  /*6970*/  @!P0 BRA `(.L_x_115) ;  /* 0xfffffffc00f08947 */ /* 0x004fea000383ffff */
[----:B------:R-:W-:Y:S05]  /*6980*/  BRA `(.L_x_33) ;  /* 0xffffffb000dc7947 */ /* 0x000fea000383ffff */
.L_x_39:
[----:B-1----:R1:W2:Y:S02]  /*6990*/  SYNCS.PHASECHK.TRANS64.TRYWAIT P0, [R2+URZ+0x60], R3 ;  /* 0x00006003020075a7 */ /* 0x0022a400080011ff */
[----:B--2---:R-:W-:Y:S05]  /*69a0*/  @!P0 NANOSLEEP.SYNCS 0x989680 ;  /* 0x009896800000895d */ /* 0x004fea0003900000 */
[----:B------:R-:W2:Y:S02]  /*69b0*/  @!P0 SYNCS.PHASECHK.TRANS64 P0, [R2+URZ+0x60], R3 ;  /* 0x00006003020085a7 */ /* 0x000ea400080010ff */
[----:B--2---:R-:W-:Y:S05]  /*69c0*/  @!P0 BRA `(.L_x_39) ;  /* 0xfffffffc00f08947 */ /* 0x004fea000383ffff */
[----:B------:R-:W-:Y:S05]  /*69d0*/  BRA `(.L_x_116) ;  /* 0xffffffb400807947 */ /* 0x000fea000383ffff */
.L_x_43:
[----:B---3--:R-:W-:-:S07]  /*69e0*/  MOV R0, UR5 ;  /* 0x0000000500007c02 */ /* 0x008fce0008000f00 */
.L_x_117:
[----:B-1----:R1:W2:Y:S02]  /*69f0*/  SYNCS.PHASECHK.TRANS64.TRYWAIT P0, [R0+URZ], R3 ;  /* 0x00000003000075a7 */ /* 0x0022a400080011ff */
[----:B--2---:R-:W-:Y:S05]  /*6a00*/  @!P0 NANOSLEEP.SYNCS 0x989680 ;  /* 0x009896800000895d */ /* 0x004fea0003900000 */
[----:B------:R-:W2:Y:S02]  /*6a10*/  @!P0 SYNCS.PHASECHK.TRANS64 P0, [R0+URZ], R3 ;  /* 0x00000003000085a7 */ /* 0x000ea400080010ff */
[----:B--2---:R-:W-:Y:S05]  /*6a20*/  @!P0 BRA `(.L_x_117) ;  /* 0xfffffffc00f08947 */ /* 0x004fea000383ffff */
[----:B------:R-:W-:Y:S05]  /*6a30*/  BRA `(.L_x_118) ;  /* 0xffffffb800f07947 */ /* 0x000fea000383ffff */
.L_x_44:
[----:B---3--:R-:W-:-:S07]  /*6a40*/  MOV R0, UR5 ;  /* 0x0000000500007c02 */ /* 0x008fce0008000f00 */
.L_x_119:
[----:B-1----:R1:W2:Y:S02]  /*6a50*/  SYNCS.PHASECHK.TRANS64.TRYWAIT P0, [R0+URZ], R3 ;  /* 0x00000003000075a7 */ /* 0x0022a400080011ff */
[----:B--2---:R-:W-:Y:S05]  /*6a60*/  @!P0 NANOSLEEP.SYNCS 0x989680 ;  /* 0x009896800000895d */ /* 0x004fea0003900000 */
[----:B------:R-:W2:Y:S02]  /*6a70*/  @!P0 SYNCS.PHASECHK.TRANS64 P0, [R0+URZ], R3 ;  /* 0x00000003000085a7 */ /* 0x000ea400080010ff */
[----:B--2---:R-:W-:Y:S05]  /*6a80*/  @!P0 BRA `(.L_x_119) ;  /* 0xfffffffc00f08947 */ /* 0x004fea000383ffff */
[----:B------:R-:W-:Y:S05]  /*6a90*/  BRA `(.L_x_120) ;  /* 0xffffffb800fc7947 */ /* 0x000fea000383ffff */
.L_x_45:
[----:B---3--:R-:W-:-:S07]  /*6aa0*/  MOV R0, UR5 ;  /* 0x0000000500007c02 */ /* 0x008fce0008000f00 */
.L_x_121:
[----:B-1----:R1:W2:Y:S02]  /*6ab0*/  SYNCS.PHASECHK.TRANS64.TRYWAIT P0, [R0+URZ], R3 ;  /* 0x00000003000075a7 */ /* 0x0022a400080011ff */
[----:B--2---:R-:W-:Y:S05]  /*6ac0*/  @!P0 NANOSLEEP.SYNCS 0x989680 ;  /* 0x009896800000895d */ /* 0x004fea0003900000 */
[----:B------:R-:W2:Y:S02]  /*6ad0*/  @!P0 SYNCS.PHASECHK.TRANS64 P0, [R0+URZ], R3 ;  /* 0x00000003000085a7 */ /* 0x000ea400080010ff */
[----:B--2---:R-:W-:Y:S05]  /*6ae0*/  @!P0 BRA `(.L_x_121) ;  /* 0xfffffffc00f08947 */ /* 0x004fea000383ffff */
[----:B------:R-:W-:Y:S05]  /*6af0*/  BRA `(.L_x_122) ;  /* 0xffffffbc00087947 */ /* 0x000fea000383ffff */
.L_x_48:
[----:B-1----:R1:W2:Y:S02]  /*6b00*/  SYNCS.PHASECHK.TRANS64.TRYWAIT P0, [R0+URZ+0xc0], R5 ;  /* 0x0000c005000075a7 */ /* 0x0022a400080011ff */
[----:B--2---:R-:W-:Y:S05]  /*6b10*/  @!P0 NANOSLEEP.SYNCS 0x989680 ;  /* 0x009896800000895d */ /* 0x004fea0003900000 */
[----:B------:R-:W2:Y:S02]  /*6b20*/  @!P0 SYNCS.PHASECHK.TRANS64 P0, [R0+URZ+0xc0], R5 ;  /* 0x0000c005000085a7 */ /* 0x000ea400080010ff */
[----:B--2---:R-:W-:Y:S05]  /*6b30*/  @!P0 BRA `(.L_x_48) ;  /* 0xfffffffc00f08947 */ /* 0x004fea000383ffff */
[----:B------:R-:W-:Y:S05]  /*6b40*/  BRA `(.L_x_123) ;  /* 0xffffffbc00687947 */ /* 0x000fea000383ffff */
.L_x_49:
[----:B------:R-:W-:-:S07]  /*6b50*/  MOV R0, UR5 ;  /* 0x0000000500007c02 */ /* 0x000fce0008000f00 */
.L_x_124:
[----:B-1----:R1:W2:Y:S02]  /*6b60*/  SYNCS.PHASECHK.TRANS64.TRYWAIT P0, [R0+URZ+0x70], R7 ;  /* 0x00007007000075a7 */ /* 0x0022a400080011ff */
[----:B--2---:R-:W-:Y:S05]  /*6b70*/  @!P0 NANOSLEEP.SYNCS 0x989680 ;  /* 0x009896800000895d */ /* 0x004fea0003900000 */
[----:B------:R-:W2:Y:S02]  /*6b80*/  @!P0 SYNCS.PHASECHK.TRANS64 P0, [R0+URZ+0x70], R7 ;  /* 0x00007007000085a7 */ /* 0x000ea400080010ff */
[----:B--2---:R-:W-:Y:S05]  /*6b90*/  @!P0 BRA `(.L_x_124) ;  /* 0xfffffffc00f08947 */ /* 0x004fea000383ffff */
[----:B------:R-:W-:Y:S05]  /*6ba0*/  BRA `(.L_x_125) ;  /* 0xffffffbc00787947 */ /* 0x000fea000383ffff */
.L_x_50:
[----:B-1----:R1:W2:Y:S02]  /*6bb0*/  SYNCS.PHASECHK.TRANS64.TRYWAIT P1, [R0+URZ+0x60], R5 ;  /* 0x00006005000075a7 */ /* 0x0022a400080211ff */
[----:B--2---:R-:W-:Y:S05]  /*6bc0*/  @!P1 NANOSLEEP.SYNCS 0x989680 ;  /* 0x009896800000995d */ /* 0x004fea0003900000 */
[----:B------:R-:W2:Y:S02]  /*6bd0*/  @!P1 SYNCS.PHASECHK.TRANS64 P1, [R0+URZ+0x60], R5 ;  /* 0x00006005000095a7 */ /* 0x000ea400080210ff */
[----:B--2---:R-:W-:Y:S05]  /*6be0*/  @!P1 BRA `(.L_x_50) ;  /* 0xfffffffc00f09947 */ /* 0x004fea000383ffff */
[----:B------:R-:W-:Y:S05]  /*6bf0*/  BRA `(.L_x_126) ;  /* 0xffffffbc00a87947 */ /* 0x000fea000383ffff */
.L_x_53:
[----:B------:R-:W-:-:S07]  /*6c00*/  MOV R0, UR5 ;  /* 0x0000000500007c02 */ /* 0x000fce0008000f00 */
.L_x_127:
[----:B-1----:R1:W2:Y:S02]  /*6c10*/  SYNCS.PHASECHK.TRANS64.TRYWAIT P0, [R0+URZ+0x70], R3 ;  /* 0x00007003000075a7 */ /* 0x0022a400080011ff */
[----:B--2---:R-:W-:Y:S05]  /*6c20*/  @!P0 NANOSLEEP.SYNCS 0x989680 ;  /* 0x009896800000895d */ /* 0x004fea0003900000 */
[----:B------:R-:W2:Y:S02]  /*6c30*/  @!P0 SYNCS.PHASECHK.TRANS64 P0, [R0+URZ+0x70], R3 ;  /* 0x00007003000085a7 */ /* 0x000ea400080010ff */
[----:B--2---:R-:W-:Y:S05]  /*6c40*/  @!P0 BRA `(.L_x_127) ;  /* 0xfffffffc00f08947 */ /* 0x004fea000383ffff */
[----:B------:R-:W-:Y:S05]  /*6c50*/  BRA `(.L_x_52) ;  /* 0xffffffbc00fc7947 */ /* 0x000fea000383ffff */
.L_x_62:
[----:B-1----:R-:W-:-:S04]  /*6c60*/  MOV R4, UR6 ;  /* 0x0000000600047c02 */ /* 0x002fc80008000f00 */
[----:B------:R1:W2:Y:S03]  /*6c70*/  SYNCS.PHASECHK.TRANS64.TRYWAIT P0, [R4+URZ+0x8], R5 ;  /* 0x00000805040075a7 */ /* 0x0002a600080011ff */
[----:B--2---:R-:W-:Y:S05]  /*6c80*/  @!P0 NANOSLEEP.SYNCS 0x989680 ;  /* 0x009896800000895d */ /* 0x004fea0003900000 */
[----:B------:R-:W2:Y:S02]  /*6c90*/  @!P0 SYNCS.PHASECHK.TRANS64 P0, [R4+URZ+0x8], R5 ;  /* 0x00000805040085a7 */ /* 0x000ea400080010ff */
[----:B--2---:R-:W-:Y:S05]  /*6ca0*/  @!P0 BRA `(.L_x_62) ;  /* 0xfffffffc00ec8947 */ /* 0x004fea000383ffff */
[----:B------:R-:W-:Y:S05]  /*6cb0*/  BRA `(.L_x_61) ;  /* 0xffffffc000b07947 */ /* 0x000fea000383ffff */
.L_x_64:
[----:B------:R-:W-:Y:S01]  /*6cc0*/  BSSY B0, `(.L_x_128) ;  /* 0x0000006000007945 */ /* 0x000fe20003800000 */
[----:B------:R-:W-:-:S07]  /*6cd0*/  MOV R15, 0xffffffff ;  /* 0xffffffff000f7802 */ /* 0x000fce0000000f00 */
[----:B-1---5:R-:W-:Y:S05]  /*6ce0*/  WARPSYNC.COLLECTIVE R15, `(.L_x_129) ;  /* 0x000000000f0c7348 */ /* 0x022fea0003c00000 */
[----:B------:R-:W-:Y:S02]  /*6cf0*/  ELECT P6, UR79, PT ;  /* 0x00000000004f782f */ /* 0x000fe400038c0000 */
[----:B------:R-:W-:Y:S01]  /*6d00*/  MOV R14, UR79 ;  /* 0x0000004f000e7c02 */ /* 0x000fe20008000f00 */
[----:B-1---5:R-:W-:Y:S10]  /*6d10*/  ENDCOLLECTIVE ;  /* 0x000000000000791b */ /* 0x022ff40003800000 */
.L_x_129:
[----:B------:R-:W-:Y:S05]  /*6d20*/  BSYNC B0 ;  /* 0x0000000000007941 */ /* 0x000fea0003800000 */
.L_x_128:
[----:B------:R-:W-:Y:S05]  /*6d30*/  BRA `(.L_x_130) ;  /* 0xffffffc000e07947 */ /* 0x000fea000383ffff */
.L_x_66:
[----:B-1----:R-:W-:-:S04]  /*6d40*/  MOV R2, UR6 ;  /* 0x0000000600027c02 */ /* 0x002fc80008000f00 */
[----:B------:R1:W2:Y:S03]  /*6d50*/  SYNCS.PHASECHK.TRANS64.TRYWAIT P0, [R2+URZ+0x8], R3 ;  /* 0x00000803020075a7 */ /* 0x0002a600080011ff */
[----:B--2---:R-:W-:Y:S05]  /*6d60*/  @!P0 NANOSLEEP.SYNCS 0x989680 ;  /* 0x009896800000895d */ /* 0x004fea0003900000 */
[----:B------:R-:W2:Y:S02]  /*6d70*/  @!P0 SYNCS.PHASECHK.TRANS64 P0, [R2+URZ+0x8], R3 ;  /* 0x00000803020085a7 */ /* 0x000ea400080010ff */
[----:B--2---:R-:W-:Y:S05]  /*6d80*/  @!P0 BRA `(.L_x_66) ;  /* 0xfffffffc00ec8947 */ /* 0x004fea000383ffff */
[----:B------:R-:W-:Y:S05]  /*6d90*/  BRA `(.L_x_65) ;  /* 0xffffffc000e47947 */ /* 0x000fea000383ffff */
.L_x_67:
[----:B-1----:R1:W2:Y:S02]  /*6da0*/  SYNCS.PHASECHK.TRANS64.TRYWAIT P0, [R0+URZ+0x60], R5 ;  /* 0x00006005000075a7 */ /* 0x0022a400080011ff */
[----:B--2---:R-:W-:Y:S05]  /*6db0*/  @!P0 NANOSLEEP.SYNCS 0x989680 ;  /* 0x009896800000895d */ /* 0x004fea0003900000 */
[----:B------:R-:W2:Y:S02]  /*6dc0*/  @!P0 SYNCS.PHASECHK.TRANS64 P0, [R0+URZ+0x60], R5 ;  /* 0x00006005000085a7 */ /* 0x000ea400080010ff */
[----:B--2---:R-:W-:Y:S05]  /*6dd0*/  @!P0 BRA `(.L_x_67) ;  /* 0xfffffffc00f08947 */ /* 0x004fea000383ffff */
[----:B------:R-:W-:Y:S05]  /*6de0*/  BRA `(.L_x_131) ;  /* 0xffffffc400d07947 */ /* 0x000fea000383ffff */
.L_x_69:
[----:B------:R-:W-:-:S07]  /*6df0*/  MOV R0, UR9 ;  /* 0x0000000900007c02 */ /* 0x000fce0008000f00 */
.L_x_132:
[----:B-1----:R1:W2:Y:S02]  /*6e00*/  SYNCS.PHASECHK.TRANS64.TRYWAIT P0, [R0+URZ+0xa0], R5 ;  /* 0x0000a005000075a7 */ /* 0x0022a400080011ff */
[----:B--2---:R-:W-:Y:S05]  /*6e10*/  @!P0 NANOSLEEP.SYNCS 0x989680 ;  /* 0x009896800000895d */ /* 0x004fea0003900000 */
[----:B------:R-:W2:Y:S02]  /*6e20*/  @!P0 SYNCS.PHASECHK.TRANS64 P0, [R0+URZ+0xa0], R5 ;  /* 0x0000a005000085a7 */ /* 0x000ea400080010ff */
[----:B--2---:R-:W-:Y:S05]  /*6e30*/  @!P0 BRA `(.L_x_132) ;  /* 0xfffffffc00f08947 */ /* 0x004fea000383ffff */
[----:B------:R-:W-:Y:S05]  /*6e40*/  BRA `(.L_x_133) ;  /* 0xffffffc8001c7947 */ /* 0x000fea000383ffff */
.L_x_72:
[----:B------:R-:W-:Y:S07]  /*6e50*/  MOV R0, UR8 ;  /* 0x0000000800007c02 */ /* 0x000fee0008000f00 */
.L_x_134:
[----:B-1----:R1:W2:Y:S02]  /*6e60*/  SYNCS.PHASECHK.TRANS64.TRYWAIT P0, [R0+URZ], R5 ;  /* 0x00000005000075a7 */ /* 0x0022a400080011ff */
[----:B--2---:R-:W-:Y:S05]  /*6e70*/  @!P0 NANOSLEEP.SYNCS 0x989680 ;  /* 0x009896800000895d */ /* 0x004fea0003900000 */
[----:B------:R-:W2:Y:S02]  /*6e80*/  @!P0 SYNCS.PHASECHK.TRANS64 P0, [R0+URZ], R5 ;  /* 0x00000005000085a7 */ /* 0x000ea400080010ff */
[----:B--2---:R-:W-:Y:S05]  /*6e90*/  @!P0 BRA `(.L_x_134) ;  /* 0xfffffffc00f08947 */ /* 0x004fea000383ffff */
[----:B------:R-:W-:Y:S05]  /*6ea0*/  BRA `(.L_x_71) ;  /* 0xffffffc800307947 */ /* 0x000fea000383ffff */
.L_x_76:
[----:B-1----:R-:W-:-:S07]  /*6eb0*/  MOV R0, UR8 ;  /* 0x0000000800007c02 */ /* 0x002fce0008000f00 */
.L_x_135:
[----:B-1----:R1:W2:Y:S02]  /*6ec0*/  SYNCS.PHASECHK.TRANS64.TRYWAIT P0, [R0+URZ], R3 ;  /* 0x00000003000075a7 */ /* 0x0022a400080011ff */
[----:B--2---:R-:W-:Y:S05]  /*6ed0*/  @!P0 NANOSLEEP.SYNCS 0x989680 ;  /* 0x009896800000895d */ /* 0x004fea0003900000 */
[----:B------:R-:W2:Y:S02]  /*6ee0*/  @!P0 SYNCS.PHASECHK.TRANS64 P0, [R0+URZ], R3 ;  /* 0x00000003000085a7 */ /* 0x000ea400080010ff */
[----:B--2---:R-:W-:Y:S05]  /*6ef0*/  @!P0 BRA `(.L_x_135) ;  /* 0xfffffffc00f08947 */ /* 0x004fea000383ffff */
[----:B------:R-:W-:Y:S05]  /*6f00*/  BRA `(.L_x_136) ;  /* 0xffffffcc00247947 */ /* 0x000fea000383ffff */
.L_x_77:
[----:B------:R-:W-:-:S07]  /*6f10*/  MOV R0, UR8 ;  /* 0x0000000800007c02 */ /* 0x000fce0008000f00 */
.L_x_137:
[----:B-1----:R1:W2:Y:S02]  /*6f20*/  SYNCS.PHASECHK.TRANS64.TRYWAIT P0, [R0+URZ], R3 ;  /* 0x00000003000075a7 */ /* 0x0022a400080011ff */
[----:B--2---:R-:W-:Y:S05]  /*6f30*/  @!P0 NANOSLEEP.SYNCS 0x989680 ;  /* 0x009896800000895d */ /* 0x004fea0003900000 */
[----:B------:R-:W2:Y:S02]  /*6f40*/  @!P0 SYNCS.PHASECHK.TRANS64 P0, [R0+URZ], R3 ;  /* 0x00000003000085a7 */ /* 0x000ea400080010ff */
[----:B--2---:R-:W-:Y:S05]  /*6f50*/  @!P0 BRA `(.L_x_137) ;  /* 0xfffffffc00f08947 */ /* 0x004fea000383ffff */
[----:B------:R-:W-:Y:S05]  /*6f60*/  BRA `(.L_x_138) ;  /* 0xffffffcc00307947 */ /* 0x000fea000383ffff */
.L_x_78:
[----:B------:R-:W-:-:S07]  /*6f70*/  MOV R0, UR8 ;  /* 0x0000000800007c02 */ /* 0x000fce0008000f00 */
.L_x_139:
[----:B-1----:R1:W2:Y:S02]  /*6f80*/  SYNCS.PHASECHK.TRANS64.TRYWAIT P0, [R0+URZ], R3 ;  /* 0x00000003000075a7 */ /* 0x0022a400080011ff */
[----:B--2---:R-:W-:Y:S05]  /*6f90*/  @!P0 NANOSLEEP.SYNCS 0x989680 ;  /* 0x009896800000895d */ /* 0x004fea0003900000 */
[----:B------:R-:W2:Y:S02]  /*6fa0*/  @!P0 SYNCS.PHASECHK.TRANS64 P0, [R0+URZ], R3 ;  /* 0x00000003000085a7 */ /* 0x000ea400080010ff */
[----:B--2---:R-:W-:Y:S05]  /*6fb0*/  @!P0 BRA `(.L_x_139) ;  /* 0xfffffffc00f08947 */ /* 0x004fea000383ffff */
[----:B------:R-:W-:Y:S05]  /*6fc0*/  BRA `(.L_x_140) ;  /* 0xffffffcc003c7947 */ /* 0x000fea000383ffff */
.L_x_81:
[----:B------:R-:W-:-:S07]  /*6fd0*/  MOV R0, UR7 ;  /* 0x0000000700007c02 */ /* 0x000fce0008000f00 */
.L_x_141:
[----:B-1----:R1:W2:Y:S02]  /*6fe0*/  SYNCS.PHASECHK.TRANS64.TRYWAIT P1, [R0+URZ+0xe0], R3 ;  /* 0x0000e003000075a7 */ /* 0x0022a400080211ff */
[----:B--2---:R-:W-:Y:S05]  /*6ff0*/  @!P1 NANOSLEEP.SYNCS 0x989680 ;  /* 0x009896800000995d */ /* 0x004fea0003900000 */
[----:B------:R-:W2:Y:S02]  /*7000*/  @!P1 SYNCS.PHASECHK.TRANS64 P1, [R0+URZ+0xe0], R3 ;  /* 0x0000e003000095a7 */ /* 0x000ea400080210ff */
[----:B--2---:R-:W-:Y:S05]  /*7010*/  @!P1 BRA `(.L_x_141) ;  /* 0xfffffffc00f09947 */ /* 0x004fea000383ffff */
[----:B------:R-:W-:Y:S05]  /*7020*/  BRA `(.L_x_142) ;  /* 0xffffffcc00887947 */ /* 0x000fea000383ffff */
.L_x_86:
[----:B--2---:R2:W4:Y:S02]  /*7030*/  SYNCS.PHASECHK.TRANS64.TRYWAIT P0, [R0+URZ+0x60], R3 ;  /* 0x00006003000075a7 */ /* 0x00452400080011ff */
[----:B----4-:R-:W-:Y:S05]  /*7040*/  @!P0 NANOSLEEP.SYNCS 0x989680 ;  /* 0x009896800000895d */ /* 0x010fea0003900000 */
[----:B------:R-:W4:Y:S02]  /*7050*/  @!P0 SYNCS.PHASECHK.TRANS64 P0, [R0+URZ+0x60], R3 ;  /* 0x00006003000085a7 */ /* 0x000f2400080010ff */
[----:B----4-:R-:W-:Y:S05]  /*7060*/  @!P0 BRA `(.L_x_86) ;  /* 0xfffffffc00f08947 */ /* 0x010fea000383ffff */
[----:B------:R-:W-:Y:S05]  /*7070*/  BRA `(.L_x_143) ;  /* 0xffffffd0008c7947 */ /* 0x000fea000383ffff */
.L_x_89:
[----:B------:R-:W-:Y:S07]  /*7080*/  MOV R0, UR6 ;  /* 0x0000000600007c02 */ /* 0x000fee0008000f00 */
.L_x_144:
[----:B--2---:R2:W4:Y:S02]  /*7090*/  SYNCS.PHASECHK.TRANS64.TRYWAIT P0, [R0+URZ+0x58], R3 ;  /* 0x00005803000075a7 */ /* 0x00452400080011ff */
[----:B----4-:R-:W-:Y:S05]  /*70a0*/  @!P0 NANOSLEEP.SYNCS 0x989680 ;  /* 0x009896800000895d */ /* 0x010fea0003900000 */
[----:B------:R-:W4:Y:S02]  /*70b0*/  @!P0 SYNCS.PHASECHK.TRANS64 P0, [R0+URZ+0x58], R3 ;  /* 0x00005803000085a7 */ /* 0x000f2400080010ff */
[----:B----4-:R-:W-:Y:S05]  /*70c0*/  @!P0 BRA `(.L_x_144) ;  /* 0xfffffffc00f08947 */ /* 0x010fea000383ffff */
[----:B------:R-:W-:Y:S05]  /*70d0*/  BRA `(.L_x_88) ;  /* 0xffffffd400787947 */ /* 0x000fea000383ffff */
.L_x_92:
[----:B------:R-:W-:Y:S07]  /*70e0*/  MOV R3, UR6 ;  /* 0x0000000600037c02 */ /* 0x000fee0008000f00 */
.L_x_145:
[----:B-1----:R1:W2:Y:S02]  /*70f0*/  SYNCS.PHASECHK.TRANS64.TRYWAIT P2, [R3+URZ+0x48], R26 ;  /* 0x0000481a030075a7 */ /* 0x0022a400080411ff */
[----:B--2---:R-:W-:Y:S05]  /*7100*/  @!P2 NANOSLEEP.SYNCS 0x989680 ;  /* 0x009896800000a95d */ /* 0x004fea0003900000 */
[----:B------:R-:W2:Y:S02]  /*7110*/  @!P2 SYNCS.PHASECHK.TRANS64 P2, [R3+URZ+0x48], R26 ;  /* 0x0000481a0300a5a7 */ /* 0x000ea400080410ff */
[----:B--2---:R-:W-:Y:S05]  /*7120*/  @!P2 BRA `(.L_x_145) ;  /* 0xfffffffc00f0a947 */ /* 0x004fea000383ffff */
[----:B------:R-:W-:Y:S05]  /*7130*/  BRA `(.L_x_146) ;  /* 0xffffffd8000c7947 */ /* 0x000fea000383ffff */
.L_x_95:
[----:B--2---:R2:W3:Y:S02]  /*7140*/  SYNCS.PHASECHK.TRANS64.TRYWAIT P0, [R0+URZ+0x60], R3 ;  /* 0x00006003000075a7 */ /* 0x0044e400080011ff */
[----:B---3--:R-:W-:Y:S05]  /*7150*/  @!P0 NANOSLEEP.SYNCS 0x989680 ;  /* 0x009896800000895d */ /* 0x008fea0003900000 */
[----:B------:R-:W3:Y:S02]  /*7160*/  @!P0 SYNCS.PHASECHK.TRANS64 P0, [R0+URZ+0x60], R3 ;  /* 0x00006003000085a7 */ /* 0x000ee400080010ff */
[----:B---3--:R-:W-:Y:S05]  /*7170*/  @!P0 BRA `(.L_x_95) ;  /* 0xfffffffc00f08947 */ /* 0x008fea000383ffff */
[----:B------:R-:W-:Y:S05]  /*7180*/  BRA `(.L_x_147) ;  /* 0xffffffdc006c7947 */ /* 0x000fea000383ffff */
.L_x_106:
[----:B-1----:R-:W-:Y:S04]  /*7190*/  MOV R0, UR43 ;  /* 0x0000002b00007c02 */ /* 0x002fe80008000f00 */
[----:B------:R1:W2:Y:S03]  /*71a0*/  SYNCS.PHASECHK.TRANS64.TRYWAIT P1, [R0+URZ+0x40], R3 ;  /* 0x00004003000075a7 */ /* 0x0002a600080211ff */
[----:B--2---:R-:W-:Y:S05]  /*71b0*/  @!P1 NANOSLEEP.SYNCS 0x989680 ;  /* 0x009896800000995d */ /* 0x004fea0003900000 */
[----:B------:R-:W2:Y:S02]  /*71c0*/  @!P1 SYNCS.PHASECHK.TRANS64 P1, [R0+URZ+0x40], R3 ;  /* 0x00004003000095a7 */ /* 0x000ea400080210ff */
[----:B--2---:R-:W-:Y:S05]  /*71d0*/  @!P1 BRA `(.L_x_106) ;  /* 0xfffffffc00ec9947 */ /* 0x004fea000383ffff */
[----:B------:R-:W-:Y:S05]  /*71e0*/  BRA `(.L_x_105) ;  /* 0xffffffe8004c7947 */ /* 0x000fea000383ffff */
.L_x_108:
[----:B------:R1:W1:Y:S02]  /*71f0*/  SYNCS.PHASECHK.TRANS64.TRYWAIT P1, [R113+URZ+0x80], R2 ;  /* 0x00008002710075a7 */ /* 0x00026400080211ff */
[----:B-1----:R-:W-:Y:S05]  /*7200*/  @!P1 NANOSLEEP.SYNCS 0x989680 ;  /* 0x009896800000995d */ /* 0x002fea0003900000 */
[----:B------:R-:W1:Y:S02]  /*7210*/  @!P1 SYNCS.PHASECHK.TRANS64 P1, [R113+URZ+0x80], R2 ;  /* 0x00008002710095a7 */ /* 0x000e6400080210ff */
[----:B-1----:R-:W-:Y:S05]  /*7220*/  @!P1 BRA `(.L_x_108) ;  /* 0xfffffffc00f09947 */ /* 0x002fea000383ffff */
[----:B------:R-:W-:Y:S05]  /*7230*/  BRA `(.L_x_107) ;  /* 0xffffffe800887947 */ /* 0x000fea000383ffff */
        .weak           $__internal_0_$__cuda_sm10x_tcgen05_guardrail_trap_col_being_dealloced_not_returned_by_alloc
        .type           $__internal_0_$__cuda_sm10x_tcgen05_guardrail_trap_col_being_dealloced_not_returned_by_alloc,@function
        .size           $__internal_0_$__cuda_sm10x_tcgen05_guardrail_trap_col_being_dealloced_not_returned_by_alloc,($__internal_1_$__cuda_sm10x_tcgen05_guardrail_trap_phase_invalid_during_alloc - $__internal_0_$__cuda_sm10x_tcgen05_guardrail_trap_col_being_dealloced_not_returned_by_alloc)
$__internal_0_$__cuda_sm10x_tcgen05_guardrail_trap_col_being_dealloced_not_returned_by_alloc:
[----:B------:R-:W-:Y:S05]  /*7240*/  BPT.TRAP 0x1 ;  /* 0x000000040000795c */ /* 0x000fea0000300000 */
[----:B------:R-:W-:-:S04]  /*7250*/  HFMA2 R3, -RZ, RZ, 0, 0 ;  /* 0x00000000ff037431 */ /* 0x000fc800000001ff */
[----:B------:R-:W-:Y:S05]  /*7260*/  RET.REL.NODEC R2 `(_ZN7cutlass13device_kernelINS_4gemm6kernel13GemmUniversalIN4cute5tupleIJiiiiEEENS1_10collective13CollectiveMmaINS1_35MainloopSm100TmaUmmaWarpSpecializedILi4ELi2ELi4ENS5_IJNS4_1CILi2EEENSA_ILi1EEESC_EEEEENS5_IJNSA_ILi128EEENSA_ILi64EEESF_EEENS_12float_e4m3_tENS5_IJlSC_lEEESI_SJ_NS4_8TiledMMAINS4_8MMA_AtomIJNS4_10MMA_TraitsINS4_25SM100_MMA_F8F6F4_2x1SM_SSEJSI_SI_fSF_SG_NS4_17integral_constantINS4_4UMMA5MajorELSQ_0EEESR_NSO_INSP_7ScaleInELSS_0EEEST_EEEEEENS4_6LayoutINS5_IJSC_SC_SC_EEENS5_IJNSA_ILi0EEESY_SY_EEEEENS5_IJNS4_10UnderscoreES11_S11_EEEEENS4_18SM100_TMA_2SM_LOADENS4_14ComposedLayoutINS4_7SwizzleILi3ELi4ELi3EEENS4_18smem_ptr_flag_bitsILi8EEENSW_INS5_IJNSA_ILi8EEESF_EEENS5_IJSF_SC_EEEEEEEvNS4_8identityES14_S1E_vS1F_EENS_8epilogue10collective18CollectiveEpilogueINS1H_23Sm100TmaWarpSpecializedILi1ELi1ELi32ELb0ELb0EEEJNS5_IJSG_SG_SF_EEENS5_IJNSW_ISG_SC_EES1N_EEESI_SJ_SI_SJ_NS1H_6fusion15FusionCallbacksIS1L_NS1P_17LinearCombinationISI_fSI_fLNS_15FloatRoundStyleE2EEES1M_S1O_JEEENS4_5SM1004TMEM4LOAD26SM100_TMEM_LOAD_32dp32b32xENS4_13SM90_TMA_LOADENS15_INS16_ILi2ELi4ELi3EEES19_NSW_INS5_IJS1A_SG_EEENS5_IJSG_SC_EEEEEEENS4_39AutoVectorizingCopyWithAssumedAlignmentILi128EEENS4_14SM90_TMA_STOREES24_S26_S26_EEEvvEEEEvNT_6ParamsE) ;  /* 0xffffff8c02647950 */ /* 0x000fea0003c3ffff */
        .weak           $__internal_1_$__cuda_sm10x_tcgen05_guardrail_trap_phase_invalid_during_alloc
        .type           $__internal_1_$__cuda_sm10x_tcgen05_guardrail_trap_phase_invalid_during_alloc,@function
        .size           $__internal_1_$__cuda_sm10x_tcgen05_guardrail_trap_phase_invalid_during_alloc,($__internal_2_$__cuda_sm10x_tcgen05_guardrail_trap_unallocated_columns_being_dealloced - $__internal_1_$__cuda_sm10x_tcgen05_guardrail_trap_phase_invalid_during_alloc)
$__internal_1_$__cuda_sm10x_tcgen05_guardrail_trap_phase_invalid_during_alloc:
[----:B------:R-:W-:Y:S05]  /*7270*/  BPT.TRAP 0x1 ;  /* 0x000000040000795c */ /* 0x000fea0000300000 */
[----:B------:R-:W-:-:S04]  /*7280*/  MOV R3, 0x0 ;  /* 0x0000000000037802 */ /* 0x000fc80000000f00 */
[----:B------:R-:W-:Y:S05]  /*7290*/  RET.REL.NODEC R2 `(_ZN7cutlass13device_kernelINS_4gemm6kernel13GemmUniversalIN4cute5tupleIJiiiiEEENS1_10collective13CollectiveMmaINS1_35MainloopSm100TmaUmmaWarpSpecializedILi4ELi2ELi4ENS5_IJNS4_1CILi2EEENSA_ILi1EEESC_EEEEENS5_IJNSA_ILi128EEENSA_ILi64EEESF_EEENS_12float_e4m3_tENS5_IJlSC_lEEESI_SJ_NS4_8TiledMMAINS4_8MMA_AtomIJNS4_10MMA_TraitsINS4_25SM100_MMA_F8F6F4_2x1SM_SSEJSI_SI_fSF_SG_NS4_17integral_constantINS4_4UMMA5MajorELSQ_0EEESR_NSO_INSP_7ScaleInELSS_0EEEST_EEEEEENS4_6LayoutINS5_IJSC_SC_SC_EEENS5_IJNSA_ILi0EEESY_SY_EEEEENS5_IJNS4_10UnderscoreES11_S11_EEEEENS4_18SM100_TMA_2SM_LOADENS4_14ComposedLayoutINS4_7SwizzleILi3ELi4ELi3EEENS4_18smem_ptr_flag_bitsILi8EEENSW_INS5_IJNSA_ILi8EEESF_EEENS5_IJSF_SC_EEEEEEEvNS4_8identityES14_S1E_vS1F_EENS_8epilogue10collective18CollectiveEpilogueINS1H_23Sm100TmaWarpSpecializedILi1ELi1ELi32ELb0ELb0EEEJNS5_IJSG_SG_SF_EEENS5_IJNSW_ISG_SC_EES1N_EEESI_SJ_SI_SJ_NS1H_6fusion15FusionCallbacksIS1L_NS1P_17LinearCombinationISI_fSI_fLNS_15FloatRoundStyleE2EEES1M_S1O_JEEENS4_5SM1004TMEM4LOAD26SM100_TMEM_LOAD_32dp32b32xENS4_13SM90_TMA_LOADENS15_INS16_ILi2ELi4ELi3EEES19_NSW_INS5_IJS1A_SG_EEENS5_IJSG_SC_EEEEEEENS4_39AutoVectorizingCopyWithAssumedAlignmentILi128EEENS4_14SM90_TMA_STOREES24_S26_S26_EEEvvEEEEvNT_6ParamsE) ;  /* 0xffffff8c02587950 */ /* 0x000fea0003c3ffff */
        .weak           $__internal_2_$__cuda_sm10x_tcgen05_guardrail_trap_unallocated_columns_being_dealloced
        .type           $__internal_2_$__cuda_sm10x_tcgen05_guardrail_trap_unallocated_columns_being_dealloced,@function
        .size           $__internal_2_$__cuda_sm10x_tcgen05_guardrail_trap_unallocated_columns_being_dealloced,(.L_x_149 - $__internal_2_$__cuda_sm10x_tcgen05_guardrail_trap_unallocated_columns_being_dealloced)
$__internal_2_$__cuda_sm10x_tcgen05_guardrail_trap_unallocated_columns_being_dealloced:
[----:B------:R-:W-:Y:S05]  /*72a0*/  BPT.TRAP 0x1 ;  /* 0x000000040000795c */ /* 0x000fea0000300000 */
[----:B------:R-:W-:-:S04]  /*72b0*/  HFMA2 R3, -RZ, RZ, 0, 0 ;  /* 0x00000000ff037431 */ /* 0x000fc800000001ff */
[----:B------:R-:W-:Y:S05]  /*72c0*/  RET.REL.NODEC R2 `(_ZN7cutlass13device_kernelINS_4gemm6kernel13GemmUniversalIN4cute5tupleIJiiiiEEENS1_10collective13CollectiveMmaINS1_35MainloopSm100TmaUmmaWarpSpecializedILi4ELi2ELi4ENS5_IJNS4_1CILi2EEENSA_ILi1EEESC_EEEEENS5_IJNSA_ILi128EEENSA_ILi64EEESF_EEENS_12float_e4m3_tENS5_IJlSC_lEEESI_SJ_NS4_8TiledMMAINS4_8MMA_AtomIJNS4_10MMA_TraitsINS4_25SM100_MMA_F8F6F4_2x1SM_SSEJSI_SI_fSF_SG_NS4_17integral_constantINS4_4UMMA5MajorELSQ_0EEESR_NSO_INSP_7ScaleInELSS_0EEEST_EEEEEENS4_6LayoutINS5_IJSC_SC_SC_EEENS5_IJNSA_ILi0EEESY_SY_EEEEENS5_IJNS4_10UnderscoreES11_S11_EEEEENS4_18SM100_TMA_2SM_LOADENS4_14ComposedLayoutINS4_7SwizzleILi3ELi4ELi3EEENS4_18smem_ptr_flag_bitsILi8EEENSW_INS5_IJNSA_ILi8EEESF_EEENS5_IJSF_SC_EEEEEEEvNS4_8identityES14_S1E_vS1F_EENS_8epilogue10collective18CollectiveEpilogueINS1H_23Sm100TmaWarpSpecializedILi1ELi1ELi32ELb0ELb0EEEJNS5_IJSG_SG_SF_EEENS5_IJNSW_ISG_SC_EES1N_EEESI_SJ_SI_SJ_NS1H_6fusion15FusionCallbacksIS1L_NS1P_17LinearCombinationISI_fSI_fLNS_15FloatRoundStyleE2EEES1M_S1O_JEEENS4_5SM1004TMEM4LOAD26SM100_TMEM_LOAD_32dp32b32xENS4_13SM90_TMA_LOADENS15_INS16_ILi2ELi4ELi3EEES19_NSW_INS5_IJS1A_SG_EEENS5_IJSG_SC_EEEEEEENS4_39AutoVectorizingCopyWithAssumedAlignmentILi128EEENS4_14SM90_TMA_STOREES24_S26_S26_EEEvvEEEEvNT_6ParamsE) ;  /* 0xffffff8c024c7950 */ /* 0x000fea0003c3ffff */
.L_x_148:
[----:B------:R-:W-:-:S00]  /*72d0*/  BRA `(.L_x_148) ;  /* 0xfffffffc00fc7947 */ /* 0x000fc0000383ffff */
[----:B------:R-:W-:-:S00]  /*72e0*/  NOP ;  /* 0x0000000000007918 */ /* 0x000fc00000000000 */
        /* <DEDUP_REMOVED lines=9> */
.L_x_149:


//--------------------- .nv.global.init           --------------------------
	.section	.nv.global.init,"aw",@progbits
.nv.global.init:
	.type		$str$27,@object
	.size		$str$27,($str$28 - $str$27)
$str$27:
        /*0000*/ 	.byte	0x28, 0x61, 0x64, 0x64, 0x72, 0x65, 0x73, 0x73, 0x20, 0x26, 0x20, 0x6d, 0x61, 0x73, 0x6b, 0x29
        /*0010*/ 	.byte	0x20, 0x3d, 0x3d, 0x20, 0x30, 0x00
	.type		$str$28,@object
	.size		$str$28,($str$26 - $str$28)
$str$28:
        /*0016*/ 	.byte	0x2f, 0x74, 0x6d, 0x70, 0x2f, 0x63, 0x75, 0x74, 0x6c, 0x61, 0x73, 0x73, 0x5f, 0x73, 0x77, 0x65
        /*0026*/ 	.byte	0x65, 0x70, 0x5f, 0x73, 0x72, 0x63, 0x2f, 0x69, 0x6e, 0x63, 0x6c, 0x75, 0x64, 0x65, 0x2f, 0x63
        /*0036*/ 	.byte	0x75, 0x74, 0x65, 0x2f, 0x70, 0x6f, 0x69, 0x6e, 0x74, 0x65, 0x72, 0x5f, 0x66, 0x6c, 0x61, 0x67
        /*0046*/ 	.byte	0x67, 0x65, 0x64, 0x2e, 0x68, 0x70, 0x70, 0x00
	.type		$str$26,@object
	.size		$str$26,($str$25 - $str$26)
$str$26:
        /*004e*/ 	.byte	0x2f, 0x74, 0x6d, 0x70, 0x2f, 0x63, 0x75, 0x74, 0x6c, 0x61, 0x73, 0x73, 0x5f, 0x73, 0x77, 0x65
        /*005e*/ 	.byte	0x65, 0x70, 0x5f, 0x73, 0x72, 0x63, 0x2f, 0x69, 0x6e, 0x63, 0x6c, 0x75, 0x64, 0x65, 0x2f, 0x63
        /*006e*/ 	.byte	0x75, 0x74, 0x65, 0x2f, 0x61, 0x74, 0x6f, 0x6d, 0x2f, 0x63, 0x6f, 0x70, 0x79, 0x5f, 0x74, 0x72
        /*007e*/ 	.byte	0x61, 0x69, 0x74, 0x73, 0x5f, 0x73, 0x6d, 0x31, 0x30, 0x30, 0x2e, 0x68, 0x70, 0x70, 0x00
	.type		$str$25,@object
	.size		$str$25,(__unnamed_1 - $str$25)
$str$25:
        /*008d*/ 	.byte	0x28, 0x28, 0x75, 0x69, 0x6e, 0x74, 0x33, 0x32, 0x5f, 0x74, 0x28, 0x74, 0x68, 0x72, 0x65, 0x61
        /*009d*/ 	.byte	0x64, 0x49, 0x64, 0x78, 0x2e, 0x78, 0x29, 0x20, 0x2f, 0x20, 0x33, 0x32, 0x29, 0x20, 0x25, 0x20
        /*00ad*/ 	.byte	0x34, 0x29, 0x20, 0x3d, 0x3d, 0x20, 0x28, 0x28, 0x28, 0x74, 0x6d, 0x65, 0x6d, 0x5f, 0x61, 0x64
        /*00bd*/ 	.byte	0x64, 0x72, 0x20, 0x3e, 0x3e, 0x20, 0x31, 0x36, 0x29, 0x20, 0x2f, 0x20, 0x33, 0x32, 0x29, 0x20
        /*00cd*/ 	.byte	0x25, 0x20, 0x34, 0x29, 0x00
	.type		__unnamed_1,@object
	.size		__unnamed_1,(__unnamed_2 - __unnamed_1)
__unnamed_1:
        /*00d2*/ 	.byte	0x61, 0x75, 0x74, 0x6f, 0x20, 0x63, 0x75, 0x74, 0x65, 0x3a, 0x3a, 0x61, 0x73, 0x5f, 0x70, 0x6f
        /* <DEDUP_REMOVED lines=24> */
        /*0262*/ 	.byte	0x3c, 0x34, 0x30, 0x39, 0x36, 0x3e, 0x3e, 0x3e, 0x3e, 0x5d, 0x00
	.type		__unnamed_2,@object
	.size		__unnamed_2,(.L_2 - __unnamed_2)
__unnamed_2:
        /* <DEDUP_REMOVED lines=40> */
        /*04ed*/ 	.byte	0x74, 0x65, 0x3a, 0x3a, 0x43, 0x3c, 0x30, 0x3e, 0x3e, 0x3e, 0x3e, 0x5d, 0x00
.L_2:


//--------------------- .nv.shared._ZN7cutlass13device_kernelINS_4gemm6kernel13GemmUniversalIN4cute5tupleIJiiiiEEENS1_10collective13CollectiveMmaINS1_35MainloopSm100TmaUmmaWarpSpecializedILi4ELi2ELi4ENS5_IJNS4_1CILi2EEENSA_ILi1EEESC_EEEEENS5_IJNSA_ILi128EEENSA_ILi64EEESF_EEENS_12float_e4m3_tENS5_IJlSC_lEEESI_SJ_NS4_8TiledMMAINS4_8MMA_AtomIJNS4_10MMA_TraitsINS4_25SM100_MMA_F8F6F4_2x1SM_SSEJSI_SI_fSF_SG_NS4_17integral_constantINS4_4UMMA5MajorELSQ_0EEESR_NSO_INSP_7ScaleInELSS_0EEEST_EEEEEENS4_6LayoutINS5_IJSC_SC_SC_EEENS5_IJNSA_ILi0EEESY_SY_EEEEENS5_IJNS4_10UnderscoreES11_S11_EEEEENS4_18SM100_TMA_2SM_LOADENS4_14ComposedLayoutINS4_7SwizzleILi3ELi4ELi3EEENS4_18smem_ptr_flag_bitsILi8EEENSW_INS5_IJNSA_ILi8EEESF_EEENS5_IJSF_SC_EEEEEEEvNS4_8identityES14_S1E_vS1F_EENS_8epilogue10collective18CollectiveEpilogueINS1H_23Sm100TmaWarpSpecializedILi1ELi1ELi32ELb0ELb0EEEJNS5_IJSG_SG_SF_EEENS5_IJNSW_ISG_SC_EES1N_EEESI_SJ_SI_SJ_NS1H_6fusion15FusionCallbacksIS1L_NS1P_17LinearCombinationISI_fSI_fLNS_15FloatRoundStyleE2EEES1M_S1O_JEEENS4_5SM1004TMEM4LOAD26SM100_TMEM_LOAD_32dp32b32xENS4_13SM90_TMA_LOADENS15_INS16_ILi2ELi4ELi3EEES19_NSW_INS5_IJS1A_SG_EEENS5_IJSG_SC_EEEEEEENS4_39AutoVectorizingCopyWithAssumedAlignmentILi128EEENS4_14SM90_TMA_STOREES24_S26_S26_EEEvvEEEEvNT_6ParamsE --------------------------
	.section	.nv.shared._ZN7cutlass13device_kernelINS_4gemm6kernel13GemmUniversalIN4cute5tupleIJiiiiEEENS1_10collective13CollectiveMmaINS1_35MainloopSm100TmaUmmaWarpSpecializedILi4ELi2ELi4ENS5_IJNS4_1CILi2EEENSA_ILi1EEESC_EEEEENS5_IJNSA_ILi128EEENSA_ILi64EEESF_EEENS_12float_e4m3_tENS5_IJlSC_lEEESI_SJ_NS4_8TiledMMAINS4_8MMA_AtomIJNS4_10MMA_TraitsINS4_25SM100_MMA_F8F6F4_2x1SM_SSEJSI_SI_fSF_SG_NS4_17integral_constantINS4_4UMMA5MajorELSQ_0EEESR_NSO_INSP_7ScaleInELSS_0EEEST_EEEEEENS4_6LayoutINS5_IJSC_SC_SC_EEENS5_IJNSA_ILi0EEESY_SY_EEEEENS5_IJNS4_10UnderscoreES11_S11_EEEEENS4_18SM100_TMA_2SM_LOADENS4_14ComposedLayoutINS4_7SwizzleILi3ELi4ELi3EEENS4_18smem_ptr_flag_bitsILi8EEENSW_INS5_IJNSA_ILi8EEESF_EEENS5_IJSF_SC_EEEEEEEvNS4_8identityES14_S1E_vS1F_EENS_8epilogue10collective18CollectiveEpilogueINS1H_23Sm100TmaWarpSpecializedILi1ELi1ELi32ELb0ELb0EEEJNS5_IJSG_SG_SF_EEENS5_IJNSW_ISG_SC_EES1N_EEESI_SJ_SI_SJ_NS1H_6fusion15FusionCallbacksIS1L_NS1P_17LinearCombinationISI_fSI_fLNS_15FloatRoundStyleE2EEES1M_S1O_JEEENS4_5SM1004TMEM4LOAD26SM100_TMEM_LOAD_32dp32b32xENS4_13SM90_TMA_LOADENS15_INS16_ILi2ELi4ELi3EEES19_NSW_INS5_IJS1A_SG_EEENS5_IJSG_SC_EEEEEEENS4_39AutoVectorizingCopyWithAssumedAlignmentILi128EEENS4_14SM90_TMA_STOREES24_S26_S26_EEEvvEEEEvNT_6ParamsE,"aw",@nobits
	.sectionflags	@""
	.align	16
	.zero		1024


//--------------------- .nv.shared.reserved.0     --------------------------
	.section	.nv.shared.reserved.0,"aw",@nobits
	.weak		__nv_reservedSMEM_offset_0_alias
	.size		__nv_reservedSMEM_offset_0_alias, 0, 64
	.other		__nv_reservedSMEM_offset_0_alias,@"STO_CUDA_RESERVED_SHARED STV_DEFAULT"
__nv_reservedSMEM_offset_0_alias:
	.zero		0
.nv.shared.reserved.0:
	.zero		64
	.weak		__nv_reservedSMEM_tcgen05_partition
	.type		__nv_reservedSMEM_tcgen05_partition,@object
	.size		__nv_reservedSMEM_tcgen05_partition,(.L_0 - __nv_reservedSMEM_tcgen05_partition)
__nv_reservedSMEM_tcgen05_partition:
	.zero		32
.L_0:


//--------------------- .nv.global                --------------------------
	.section	.nv.global,"aw",@nobits
.nv.global:
	.type		_ZN39_INTERNAL_77b451be_4_k_cu_c24d48eb_85934cute1_E,@object
	.size		_ZN39_INTERNAL_77b451be_4_k_cu_c24d48eb_85934cute1_E,(_ZN39_INTERNAL_77b451be_4_k_cu_c24d48eb_85934cuda3std3__45__cpo6cbeginE - _ZN39_INTERNAL_77b451be_4_k_cu_c24d48eb_85934cute1_E)
_ZN39_INTERNAL_77b451be_4_k_cu_c24d48eb_85934cute1_E:
	.zero		1
	.type		_ZN39_INTERNAL_77b451be_4_k_cu_c24d48eb_85934cuda3std3__45__cpo6cbeginE,@object
	.size		_ZN39_INTERNAL_77b451be_4_k_cu_c24d48eb_85934cuda3std3__45__cpo6cbeginE,(_ZN39_INTERNAL_77b451be_4_k_cu_c24d48eb_85934cuda3std3__48in_placeE - _ZN39_INTERNAL_77b451be_4_k_cu_c24d48eb_85934cuda3std3__45__cpo6cbeginE)
_ZN39_INTERNAL_77b451be_4_k_cu_c24d48eb_85934cuda3std3__45__cpo6cbeginE:
	.zero		1
	.type		_ZN39_INTERNAL_77b451be_4_k_cu_c24d48eb_85934cuda3std3__48in_placeE,@object
	.size		_ZN39_INTERNAL_77b451be_4_k_cu_c24d48eb_85934cuda3std3__48in_placeE,(_ZN39_INTERNAL_77b451be_4_k_cu_c24d48eb_85934cuda3std6ranges3__45__cpo9iter_moveE - _ZN39_INTERNAL_77b451be_4_k_cu_c24d48eb_85934cuda3std3__48in_placeE)
_ZN39_INTERNAL_77b451be_4_k_cu_c24d48eb_85934cuda3std3__48in_placeE:
	.zero		1
	.type		_ZN39_INTERNAL_77b451be_4_k_cu_c24d48eb_85934cuda3std6ranges3__45__cpo9iter_moveE,@object
	.size		_ZN39_INTERNAL_77b451be_4_k_cu_c24d48eb_85934cuda3std6ranges3__45__cpo9iter_moveE,(_ZN39_INTERNAL_77b451be_4_k_cu_c24d48eb_85934cuda3std3__45__cpo5beginE - _ZN39_INTERNAL_77b451be_4_k_cu_c24d48eb_85934cuda3std6ranges3__45__cpo9iter_moveE)
_ZN39_INTERNAL_77b451be_4_k_cu_c24d48eb_85934cuda3std6ranges3__45__cpo9iter_moveE:
	.zero		1
	.type		_ZN39_INTERNAL_77b451be_4_k_cu_c24d48eb_85934cuda3std3__45__cpo5beginE,@object
	.size		_ZN39_INTERNAL_77b451be_4_k_cu_c24d48eb_85934cuda3std3__45__cpo5beginE,(_ZN39_INTERNAL_77b451be_4_k_cu_c24d48eb_85934cuda3std3__441_GLOBAL__N__77b451be_4_k_cu_c24d48eb_85936ignoreE - _ZN39_INTERNAL_77b451be_4_k_cu_c24d48eb_85934cuda3std3__45__cpo5beginE)
_ZN39_INTERNAL_77b451be_4_k_cu_c24d48eb_85934cuda3std3__45__cpo5beginE:
	.zero		1
	.type		_ZN39_INTERNAL_77b451be_4_k_cu_c24d48eb_85934cuda3std3__441_GLOBAL__N__77b451be_4_k_cu_c24d48eb_85936ignoreE,@object
	.size		_ZN39_INTERNAL_77b451be_4_k_cu_c24d48eb_85934cuda3std3__441_GLOBAL__N__77b451be_4_k_cu_c24d48eb_85936ignoreE,(_ZN39_INTERNAL_77b451be_4_k_cu_c24d48eb_85934cute7productE - _ZN39_INTERNAL_77b451be_4_k_cu_c24d48eb_85934cuda3std3__441_GLOBAL__N__77b451be_4_k_cu_c24d48eb_85936ignoreE)
_ZN39_INTERNAL_77b451be_4_k_cu_c24d48eb_85934cuda3std3__441_GLOBAL__N__77b451be_4_k_cu_c24d48eb_85936ignoreE:
	.zero		1
	.type		_ZN39_INTERNAL_77b451be_4_k_cu_c24d48eb_85934cute7productE,@object
	.size		_ZN39_INTERNAL_77b451be_4_k_cu_c24d48eb_85934cute7productE,(_ZN39_INTERNAL_77b451be_4_k_cu_c24d48eb_85934cuda3std3__45__cpo3endE - _ZN39_INTERNAL_77b451be_4_k_cu_c24d48eb_85934cute7productE)
_ZN39_INTERNAL_77b451be_4_k_cu_c24d48eb_85934cute7productE:
	.zero		1
	.type		_ZN39_INTERNAL_77b451be_4_k_cu_c24d48eb_85934cuda3std3__45__cpo3endE,@object
	.size		_ZN39_INTERNAL_77b451be_4_k_cu_c24d48eb_85934cuda3std3__45__cpo3endE,(_ZN39_INTERNAL_77b451be_4_k_cu_c24d48eb_85934cuda3std3__419piecewise_constructE - _ZN39_INTERNAL_77b451be_4_k_cu_c24d48eb_85934cuda3std3__45__cpo3endE)
_ZN39_INTERNAL_77b451be_4_k_cu_c24d48eb_85934cuda3std3__45__cpo3endE:
	.zero		1
	.type		_ZN39_INTERNAL_77b451be_4_k_cu_c24d48eb_85934cuda3std3__419piecewise_constructE,@object
	.size		_ZN39_INTERNAL_77b451be_4_k_cu_c24d48eb_85934cuda3std3__419piecewise_constructE,(_ZN39_INTERNAL_77b451be_4_k_cu_c24d48eb_85934cuda3std3__45__cpo4cendE - _ZN39_INTERNAL_77b451be_4_k_cu_c24d48eb_85934cuda3std3__419piecewise_constructE)
_ZN39_INTERNAL_77b451be_4_k_cu_c24d48eb_85934cuda3std3__419piecewise_constructE:
	.zero		1
	.type		_ZN39_INTERNAL_77b451be_4_k_cu_c24d48eb_85934cuda3std3__45__cpo4cendE,@object
	.size		_ZN39_INTERNAL_77b451be_4_k_cu_c24d48eb_85934cuda3std3__45__cpo4cendE,(_ZN39_INTERNAL_77b451be_4_k_cu_c24d48eb_85934cuda3std6ranges3__45__cpo4swapE - _ZN39_INTERNAL_77b451be_4_k_cu_c24d48eb_85934cuda3std3__45__cpo4cendE)
_ZN39_INTERNAL_77b451be_4_k_cu_c24d48eb_85934cuda3std3__45__cpo4cendE:
	.zero		1
	.type		_ZN39_INTERNAL_77b451be_4_k_cu_c24d48eb_85934cuda3std6ranges3__45__cpo4swapE,@object
	.size		_ZN39_INTERNAL_77b451be_4_k_cu_c24d48eb_85934cuda3std6ranges3__45__cpo4swapE,(.L_10 - _ZN39_INTERNAL_77b451be_4_k_cu_c24d48eb_85934cuda3std6ranges3__45__cpo4swapE)
_ZN39_INTERNAL_77b451be_4_k_cu_c24d48eb_85934cuda3std6ranges3__45__cpo4swapE:
	.zero		1
.L_10:


//--------------------- .nv.constant0._ZN7cutlass13device_kernelINS_4gemm6kernel13GemmUniversalIN4cute5tupleIJiiiiEEENS1_10collective13CollectiveMmaINS1_35MainloopSm100TmaUmmaWarpSpecializedILi4ELi2ELi4ENS5_IJNS4_1CILi2EEENSA_ILi1EEESC_EEEEENS5_IJNSA_ILi128EEENSA_ILi64EEESF_EEENS_12float_e4m3_tENS5_IJlSC_lEEESI_SJ_NS4_8TiledMMAINS4_8MMA_AtomIJNS4_10MMA_TraitsINS4_25SM100_MMA_F8F6F4_2x1SM_SSEJSI_SI_fSF_SG_NS4_17integral_constantINS4_4UMMA5MajorELSQ_0EEESR_NSO_INSP_7ScaleInELSS_0EEEST_EEEEEENS4_6LayoutINS5_IJSC_SC_SC_EEENS5_IJNSA_ILi0EEESY_SY_EEEEENS5_IJNS4_10UnderscoreES11_S11_EEEEENS4_18SM100_TMA_2SM_LOADENS4_14ComposedLayoutINS4_7SwizzleILi3ELi4ELi3EEENS4_18smem_ptr_flag_bitsILi8EEENSW_INS5_IJNSA_ILi8EEESF_EEENS5_IJSF_SC_EEEEEEEvNS4_8identityES14_S1E_vS1F_EENS_8epilogue10collective18CollectiveEpilogueINS1H_23Sm100TmaWarpSpecializedILi1ELi1ELi32ELb0ELb0EEEJNS5_IJSG_SG_SF_EEENS5_IJNSW_ISG_SC_EES1N_EEESI_SJ_SI_SJ_NS1H_6fusion15FusionCallbacksIS1L_NS1P_17LinearCombinationISI_fSI_fLNS_15FloatRoundStyleE2EEES1M_S1O_JEEENS4_5SM1004TMEM4LOAD26SM100_TMEM_LOAD_32dp32b32xENS4_13SM90_TMA_LOADENS15_INS16_ILi2ELi4ELi3EEES19_NSW_INS5_IJS1A_SG_EEENS5_IJSG_SC_EEEEEEENS4_39AutoVectorizingCopyWithAssumedAlignmentILi128EEENS4_14SM90_TMA_STOREES24_S26_S26_EEEvvEEEEvNT_6ParamsE --------------------------
	.section	.nv.constant0._ZN7cutlass13device_kernelINS_4gemm6kernel13GemmUniversalIN4cute5tupleIJiiiiEEENS1_10collective13CollectiveMmaINS1_35MainloopSm100TmaUmmaWarpSpecializedILi4ELi2ELi4ENS5_IJNS4_1CILi2EEENSA_ILi1EEESC_EEEEENS5_IJNSA_ILi128EEENSA_ILi64EEESF_EEENS_12float_e4m3_tENS5_IJlSC_lEEESI_SJ_NS4_8TiledMMAINS4_8MMA_AtomIJNS4_10MMA_TraitsINS4_25SM100_MMA_F8F6F4_2x1SM_SSEJSI_SI_fSF_SG_NS4_17integral_constantINS4_4UMMA5MajorELSQ_0EEESR_NSO_INSP_7ScaleInELSS_0EEEST_EEEEEENS4_6LayoutINS5_IJSC_SC_SC_EEENS5_IJNSA_ILi0EEESY_SY_EEEEENS5_IJNS4_10UnderscoreES11_S11_EEEEENS4_18SM100_TMA_2SM_LOADENS4_14ComposedLayoutINS4_7SwizzleILi3ELi4ELi3EEENS4_18smem_ptr_flag_bitsILi8EEENSW_INS5_IJNSA_ILi8EEESF_EEENS5_IJSF_SC_EEEEEEEvNS4_8identityES14_S1E_vS1F_EENS_8epilogue10collective18CollectiveEpilogueINS1H_23Sm100TmaWarpSpecializedILi1ELi1ELi32ELb0ELb0EEEJNS5_IJSG_SG_SF_EEENS5_IJNSW_ISG_SC_EES1N_EEESI_SJ_SI_SJ_NS1H_6fusion15FusionCallbacksIS1L_NS1P_17LinearCombinationISI_fSI_fLNS_15FloatRoundStyleE2EEES1M_S1O_JEEENS4_5SM1004TMEM4LOAD26SM100_TMEM_LOAD_32dp32b32xENS4_13SM90_TMA_LOADENS15_INS16_ILi2ELi4ELi3EEES19_NSW_INS5_IJS1A_SG_EEENS5_IJSG_SC_EEEEEEENS4_39AutoVectorizingCopyWithAssumedAlignmentILi128EEENS4_14SM90_TMA_STOREES24_S26_S26_EEEvvEEEEvNT_6ParamsE,"a",@progbits
	.sectionflags	@""
	.align	4
.nv.constant0._ZN7cutlass13device_kernelINS_4gemm6kernel13GemmUniversalIN4cute5tupleIJiiiiEEENS1_10collective13CollectiveMmaINS1_35MainloopSm100TmaUmmaWarpSpecializedILi4ELi2ELi4ENS5_IJNS4_1CILi2EEENSA_ILi1EEESC_EEEEENS5_IJNSA_ILi128EEENSA_ILi64EEESF_EEENS_12float_e4m3_tENS5_IJlSC_lEEESI_SJ_NS4_8TiledMMAINS4_8MMA_AtomIJNS4_10MMA_TraitsINS4_25SM100_MMA_F8F6F4_2x1SM_SSEJSI_SI_fSF_SG_NS4_17integral_constantINS4_4UMMA5MajorELSQ_0EEESR_NSO_INSP_7ScaleInELSS_0EEEST_EEEEEENS4_6LayoutINS5_IJSC_SC_SC_EEENS5_IJNSA_ILi0EEESY_SY_EEEEENS5_IJNS4_10UnderscoreES11_S11_EEEEENS4_18SM100_TMA_2SM_LOADENS4_14ComposedLayoutINS4_7SwizzleILi3ELi4ELi3EEENS4_18smem_ptr_flag_bitsILi8EEENSW_INS5_IJNSA_ILi8EEESF_EEENS5_IJSF_SC_EEEEEEEvNS4_8identityES14_S1E_vS1F_EENS_8epilogue10collective18CollectiveEpilogueINS1H_23Sm100TmaWarpSpecializedILi1ELi1ELi32ELb0ELb0EEEJNS5_IJSG_SG_SF_EEENS5_IJNSW_ISG_SC_EES1N_EEESI_SJ_SI_SJ_NS1H_6fusion15FusionCallbacksIS1L_NS1P_17LinearCombinationISI_fSI_fLNS_15FloatRoundStyleE2EEES1M_S1O_JEEENS4_5SM1004TMEM4LOAD26SM100_TMEM_LOAD_32dp32b32xENS4_13SM90_TMA_LOADENS15_INS16_ILi2ELi4ELi3EEES19_NSW_INS5_IJS1A_SG_EEENS5_IJSG_SC_EEEEEEENS4_39AutoVectorizingCopyWithAssumedAlignmentILi128EEENS4_14SM90_TMA_STOREES24_S26_S26_EEEvvEEEEvNT_6ParamsE:
	.zero		2944


//--------------------- SYMBOLS --------------------------

	.type		.nv.reservedSmem.offset0,@object
	.size		.nv.reservedSmem.offset0,0x4
	.type		.nv.reservedSmem.cap,@object
	.size		.nv.reservedSmem.cap,0x4
	.type		__assertfail,@function
